	.target	sm_100a

	.elftype	@"ET_EXEC"


//--------------------- .note.nv.tkinfo           --------------------------
	.section	.note.nv.tkinfo,"",@"SHT_NOTE"
	.sectionflags	@"SHF_NOTE_NV_TKINFO"
	.tkinfo
        /*0018*/ 	.word	0x00000002
        /*0030*/ 	.string	""
        /*0030*/ 	.string	"ptxas"
        /*0030*/ 	.string	"Cuda compilation tools, release 13.0, V13.0.88"
        /*0030*/ 	.string	"Build cuda_13.0.r13.0/compiler.36424714_0"
        /*0030*/ 	.string	"-arch sm_100a -m 64 "



//--------------------- .note.nv.cuinfo           --------------------------
	.section	.note.nv.cuinfo,"",@"SHT_NOTE"
	.sectionflags	@"SHF_NOTE_NV_CUINFO"
        /*0018*/ 	.short	0x0002
        /*001a*/ 	.short	0x0064
        /*001c*/ 	.short	0x0082
	.zero		2


//--------------------- .nv.info                  --------------------------
	.section	.nv.info,"",@"SHT_CUDA_INFO"
	.align	4


	//----- nvinfo : EIATTR_REGCOUNT
	.align		4
        /*0000*/ 	.byte	0x04, 0x2f
        /*0002*/ 	.short	(.L_20 - .L_19)
	.align		4
.L_19:
        /*0004*/ 	.word	index@(_ZN7cutlass13device_kernelINS_4gemm6kernel13GemmUniversalIN4cute5tupleIJiiiiEEENS1_10collective13CollectiveMmaINS1_35MainloopSm100TmaUmmaWarpSpecializedILi5ELi2ELi4ENS5_IJNS4_1CILi1EEESB_SB_EEEEENS5_IJNSA_ILi64EEENSA_ILi256EEENSA_ILi128EEEEEENS_12float_e5m2_tENS5_IJlSB_lEEESI_SJ_NS4_8TiledMMAINS4_8MMA_AtomIJNS4_10MMA_TraitsINS4_19SM100_MMA_F8F6F4_SSEJSI_SI_fSE_SF_NS4_17integral_constantINS4_4UMMA5MajorELSQ_0EEESR_NSO_INSP_7ScaleInELSS_0EEEST_EEEEEENS4_6LayoutISC_NS5_IJNSA_ILi0EEESX_SX_EEEEENS5_IJNS4_10UnderscoreES10_S10_EEEEENS4_13SM90_TMA_LOADENS4_14ComposedLayoutINS4_7SwizzleILi3ELi4ELi3EEENS4_18smem_ptr_flag_bitsILi8EEENSW_INS5_IJNSA_ILi8EEESG_EEENS5_IJSG_SB_EEEEEEEvNS4_8identityES13_S1D_vS1E_EENS_8epilogue10collective18CollectiveEpilogueINS1G_23Sm100TmaWarpSpecializedILi4ELi2ELi32ELb0ELb0EEEJSH_NS5_IJNSW_ISE_SB_EES1L_EEESI_SJ_SI_SJ_NS1G_6fusion15FusionCallbacksIS1K_NS1N_17LinearCombinationISI_fSI_fLNS_15FloatRoundStyleE2EEESH_S1M_JEEENS4_5SM1004TMEM4LOAD26SM100_TMEM_LOAD_16dp32b32xES13_NS14_INS15_ILi2ELi4ELi3EEES18_NSW_INS5_IJS19_SE_EEENS5_IJSE_SB_EEEEEEENS4_39AutoVectorizingCopyWithAssumedAlignmentILi128EEENS4_14SM90_TMA_STOREES21_S23_S23_EEEvvEEEEvNT_6ParamsE)
        /*0008*/ 	.word	0x00000079


	//----- nvinfo : EIATTR_FRAME_SIZE
	.align		4
.L_20:
        /*000c*/ 	.byte	0x04, 0x11
        /*000e*/ 	.short	(.L_22 - .L_21)
	.align		4
.L_21:
        /*0010*/ 	.word	index@($__internal_2_$__cuda_sm10x_tcgen05_guardrail_trap_unallocated_columns_being_dealloced)
        /*0014*/ 	.word	0x00000000


	//----- nvinfo : EIATTR_FRAME_SIZE
	.align		4
.L_22:
        /*0018*/ 	.byte	0x04, 0x11
        /*001a*/ 	.short	(.L_24 - .L_23)
	.align		4
.L_23:
        /*001c*/ 	.word	index@($__internal_1_$__cuda_sm10x_tcgen05_guardrail_trap_phase_invalid_during_alloc)
        /*0020*/ 	.word	0x00000000


	//----- nvinfo : EIATTR_FRAME_SIZE
	.align		4
.L_24:
        /*0024*/ 	.byte	0x04, 0x11
        /*0026*/ 	.short	(.L_26 - .L_25)
	.align		4
.L_25:
        /*0028*/ 	.word	index@($__internal_0_$__cuda_sm10x_tcgen05_guardrail_trap_col_being_dealloced_not_returned_by_alloc)
        /*002c*/ 	.word	0x00000000


	//----- nvinfo : EIATTR_FRAME_SIZE
	.align		4
.L_26:
        /*0030*/ 	.byte	0x04, 0x11
        /*0032*/ 	.short	(.L_28 - .L_27)
	.align		4
.L_27:
        /*0034*/ 	.word	index@(_ZN7cutlass13device_kernelINS_4gemm6kernel13GemmUniversalIN4cute5tupleIJiiiiEEENS1_10collective13CollectiveMmaINS1_35MainloopSm100TmaUmmaWarpSpecializedILi5ELi2ELi4ENS5_IJNS4_1CILi1EEESB_SB_EEEEENS5_IJNSA_ILi64EEENSA_ILi256EEENSA_ILi128EEEEEENS_12float_e5m2_tENS5_IJlSB_lEEESI_SJ_NS4_8TiledMMAINS4_8MMA_AtomIJNS4_10MMA_TraitsINS4_19SM100_MMA_F8F6F4_SSEJSI_SI_fSE_SF_NS4_17integral_constantINS4_4UMMA5MajorELSQ_0EEESR_NSO_INSP_7ScaleInELSS_0EEEST_EEEEEENS4_6LayoutISC_NS5_IJNSA_ILi0EEESX_SX_EEEEENS5_IJNS4_10UnderscoreES10_S10_EEEEENS4_13SM90_TMA_LOADENS4_14ComposedLayoutINS4_7SwizzleILi3ELi4ELi3EEENS4_18smem_ptr_flag_bitsILi8EEENSW_INS5_IJNSA_ILi8EEESG_EEENS5_IJSG_SB_EEEEEEEvNS4_8identityES13_S1D_vS1E_EENS_8epilogue10collective18CollectiveEpilogueINS1G_23Sm100TmaWarpSpecializedILi4ELi2ELi32ELb0ELb0EEEJSH_NS5_IJNSW_ISE_SB_EES1L_EEESI_SJ_SI_SJ_NS1G_6fusion15FusionCallbacksIS1K_NS1N_17LinearCombinationISI_fSI_fLNS_15FloatRoundStyleE2EEESH_S1M_JEEENS4_5SM1004TMEM4LOAD26SM100_TMEM_LOAD_16dp32b32xES13_NS14_INS15_ILi2ELi4ELi3EEES18_NSW_INS5_IJS19_SE_EEENS5_IJSE_SB_EEEEEEENS4_39AutoVectorizingCopyWithAssumedAlignmentILi128EEENS4_14SM90_TMA_STOREES21_S23_S23_EEEvvEEEEvNT_6ParamsE)
        /*0038*/ 	.word	0x00000000


	//----- nvinfo : EIATTR_MIN_STACK_SIZE
	.align		4
.L_28:
        /*003c*/ 	.byte	0x04, 0x12
        /*003e*/ 	.short	(.L_30 - .L_29)
	.align		4
.L_29:
        /*0040*/ 	.word	index@(_ZN7cutlass13device_kernelINS_4gemm6kernel13GemmUniversalIN4cute5tupleIJiiiiEEENS1_10collective13CollectiveMmaINS1_35MainloopSm100TmaUmmaWarpSpecializedILi5ELi2ELi4ENS5_IJNS4_1CILi1EEESB_SB_EEEEENS5_IJNSA_ILi64EEENSA_ILi256EEENSA_ILi128EEEEEENS_12float_e5m2_tENS5_IJlSB_lEEESI_SJ_NS4_8TiledMMAINS4_8MMA_AtomIJNS4_10MMA_TraitsINS4_19SM100_MMA_F8F6F4_SSEJSI_SI_fSE_SF_NS4_17integral_constantINS4_4UMMA5MajorELSQ_0EEESR_NSO_INSP_7ScaleInELSS_0EEEST_EEEEEENS4_6LayoutISC_NS5_IJNSA_ILi0EEESX_SX_EEEEENS5_IJNS4_10UnderscoreES10_S10_EEEEENS4_13SM90_TMA_LOADENS4_14ComposedLayoutINS4_7SwizzleILi3ELi4ELi3EEENS4_18smem_ptr_flag_bitsILi8EEENSW_INS5_IJNSA_ILi8EEESG_EEENS5_IJSG_SB_EEEEEEEvNS4_8identityES13_S1D_vS1E_EENS_8epilogue10collective18CollectiveEpilogueINS1G_23Sm100TmaWarpSpecializedILi4ELi2ELi32ELb0ELb0EEEJSH_NS5_IJNSW_ISE_SB_EES1L_EEESI_SJ_SI_SJ_NS1G_6fusion15FusionCallbacksIS1K_NS1N_17LinearCombinationISI_fSI_fLNS_15FloatRoundStyleE2EEESH_S1M_JEEENS4_5SM1004TMEM4LOAD26SM100_TMEM_LOAD_16dp32b32xES13_NS14_INS15_ILi2ELi4ELi3EEES18_NSW_INS5_IJS19_SE_EEENS5_IJSE_SB_EEEEEEENS4_39AutoVectorizingCopyWithAssumedAlignmentILi128EEENS4_14SM90_TMA_STOREES21_S23_S23_EEEvvEEEEvNT_6ParamsE)
        /*0044*/ 	.word	0x00000000
.L_30:


//--------------------- .nv.compat                --------------------------
	.section	.nv.compat,"",@"SHT_CUDA_COMPAT_INFO"
	.align	4
        /*0000*/ 	.byte	0x02, 0x09, 0x01, 0x00, 0x02, 0x02, 0x02, 0x00, 0x02, 0x05, 0x05, 0x00, 0x03, 0x07, 0x01, 0x01
        /*0010*/ 	.byte	0x02, 0x03, 0x01, 0x00, 0x02, 0x06, 0x01, 0x00, 0x04, 0x0b, 0x08, 0x00, 0x09, 0x00, 0x00, 0x00
        /*0020*/ 	.byte	0x00, 0x00, 0x00, 0x00


//--------------------- .nv.info._ZN7cutlass13device_kernelINS_4gemm6kernel13GemmUniversalIN4cute5tupleIJiiiiEEENS1_10collective13CollectiveMmaINS1_35MainloopSm100TmaUmmaWarpSpecializedILi5ELi2ELi4ENS5_IJNS4_1CILi1EEESB_SB_EEEEENS5_IJNSA_ILi64EEENSA_ILi256EEENSA_ILi128EEEEEENS_12float_e5m2_tENS5_IJlSB_lEEESI_SJ_NS4_8TiledMMAINS4_8MMA_AtomIJNS4_10MMA_TraitsINS4_19SM100_MMA_F8F6F4_SSEJSI_SI_fSE_SF_NS4_17integral_constantINS4_4UMMA5MajorELSQ_0EEESR_NSO_INSP_7ScaleInELSS_0EEEST_EEEEEENS4_6LayoutISC_NS5_IJNSA_ILi0EEESX_SX_EEEEENS5_IJNS4_10UnderscoreES10_S10_EEEEENS4_13SM90_TMA_LOADENS4_14ComposedLayoutINS4_7SwizzleILi3ELi4ELi3EEENS4_18smem_ptr_flag_bitsILi8EEENSW_INS5_IJNSA_ILi8EEESG_EEENS5_IJSG_SB_EEEEEEEvNS4_8identityES13_S1D_vS1E_EENS_8epilogue10collective18CollectiveEpilogueINS1G_23Sm100TmaWarpSpecializedILi4ELi2ELi32ELb0ELb0EEEJSH_NS5_IJNSW_ISE_SB_EES1L_EEESI_SJ_SI_SJ_NS1G_6fusion15FusionCallbacksIS1K_NS1N_17LinearCombinationISI_fSI_fLNS_15FloatRoundStyleE2EEESH_S1M_JEEENS4_5SM1004TMEM4LOAD26SM100_TMEM_LOAD_16dp32b32xES13_NS14_INS15_ILi2ELi4ELi3EEES18_NSW_INS5_IJS19_SE_EEENS5_IJSE_SB_EEEEEEENS4_39AutoVectorizingCopyWithAssumedAlignmentILi128EEENS4_14SM90_TMA_STOREES21_S23_S23_EEEvvEEEEvNT_6ParamsE --------------------------
	.section	.nv.info._ZN7cutlass13device_kernelINS_4gemm6kernel13GemmUniversalIN4cute5tupleIJiiiiEEENS1_10collective13CollectiveMmaINS1_35MainloopSm100TmaUmmaWarpSpecializedILi5ELi2ELi4ENS5_IJNS4_1CILi1EEESB_SB_EEEEENS5_IJNSA_ILi64EEENSA_ILi256EEENSA_ILi128EEEEEENS_12float_e5m2_tENS5_IJlSB_lEEESI_SJ_NS4_8TiledMMAINS4_8MMA_AtomIJNS4_10MMA_TraitsINS4_19SM100_MMA_F8F6F4_SSEJSI_SI_fSE_SF_NS4_17integral_constantINS4_4UMMA5MajorELSQ_0EEESR_NSO_INSP_7ScaleInELSS_0EEEST_EEEEEENS4_6LayoutISC_NS5_IJNSA_ILi0EEESX_SX_EEEEENS5_IJNS4_10UnderscoreES10_S10_EEEEENS4_13SM90_TMA_LOADENS4_14ComposedLayoutINS4_7SwizzleILi3ELi4ELi3EEENS4_18smem_ptr_flag_bitsILi8EEENSW_INS5_IJNSA_ILi8EEESG_EEENS5_IJSG_SB_EEEEEEEvNS4_8identityES13_S1D_vS1E_EENS_8epilogue10collective18CollectiveEpilogueINS1G_23Sm100TmaWarpSpecializedILi4ELi2ELi32ELb0ELb0EEEJSH_NS5_IJNSW_ISE_SB_EES1L_EEESI_SJ_SI_SJ_NS1G_6fusion15FusionCallbacksIS1K_NS1N_17LinearCombinationISI_fSI_fLNS_15FloatRoundStyleE2EEESH_S1M_JEEENS4_5SM1004TMEM4LOAD26SM100_TMEM_LOAD_16dp32b32xES13_NS14_INS15_ILi2ELi4ELi3EEES18_NSW_INS5_IJS19_SE_EEENS5_IJSE_SB_EEEEEEENS4_39AutoVectorizingCopyWithAssumedAlignmentILi128EEENS4_14SM90_TMA_STOREES21_S23_S23_EEEvvEEEEvNT_6ParamsE,"",@"SHT_CUDA_INFO"
	.sectionflags	@""
	.align	4


	//----- nvinfo : EIATTR_CUDA_API_VERSION
	.align		4
        /*0000*/ 	.byte	0x04, 0x37
        /*0002*/ 	.short	(.L_32 - .L_31)
.L_31:
        /*0004*/ 	.word	0x00000082


	//----- nvinfo : EIATTR_KPARAM_INFO
	.align		4
.L_32:
        /*0008*/ 	.byte	0x04, 0x17
        /*000a*/ 	.short	(.L_34 - .L_33)
.L_33:
        /*000c*/ 	.word	0x00000000
        /*0010*/ 	.short	0x0000
        /*0012*/ 	.short	0x0000
        /*0014*/ 	.byte	0x00, 0xf0, 0x01, 0x20


	//----- nvinfo : EIATTR_AT_ENTRY_FRAGMENTS
	.align		4
.L_34:
        /*0018*/ 	.byte	0x04, 0x4f
        /*001a*/ 	.short	(.L_36 - .L_35)


	//   ....[0]....
.L_35:
        /*001c*/ 	.word	0x00000006


	//----- nvinfo : EIATTR_RESERVED_SMEM_USED
	.align		4
.L_36:
        /*0020*/ 	.byte	0x01, 0x41
	.zero		2


	//----- nvinfo : EIATTR_SPARSE_MMA_MASK
	.align		4
        /*0024*/ 	.byte	0x03, 0x50
        /*0026*/ 	.short	0x0000


	//----- nvinfo : EIATTR_TCGEN05_1CTA_USED
	.align		4
        /*0028*/ 	.byte	0x01, 0x51
	.zero		2


	//----- nvinfo : EIATTR_MAXREG_COUNT
	.align		4
        /*002c*/ 	.byte	0x03, 0x1b
        /*002e*/ 	.short	0x00ff


	//----- nvinfo : EIATTR_NUM_BARRIERS
	.align		4
        /*0030*/ 	.byte	0x02, 0x4c
        /*0032*/ 	.byte	0x07
	.zero		1


	//----- nvinfo : EIATTR_EXTERNS
	.align		4
        /*0034*/ 	.byte	0x04, 0x0f
        /*0036*/ 	.short	(.L_38 - .L_37)


	//   ....[0]....
	.align		4
.L_37:
        /*0038*/ 	.word	index@(__assertfail)


	//----- nvinfo : EIATTR_MERCURY_ISA_VERSION
	.align		4
.L_38:
        /*003c*/ 	.byte	0x03, 0x5f
        /*003e*/ 	.short	0x0101


	//----- nvinfo : EIATTR_INT_WARP_WIDE_INSTR_OFFSETS
	.align		4
        /*0040*/ 	.byte	0x04, 0x31
        /*0042*/ 	.short	(.L_40 - .L_39)


	//   ....[0]....
.L_39:
        /*0044*/ 	.word	0x00001e00


	//   ....[1]....
        /*0048*/ 	.word	0x00003930


	//   ....[2]....
        /*004c*/ 	.word	0x00003960


	//   ....[3]....
        /*0050*/ 	.word	0x000039b0


	//   ....[4]....
        /*0054*/ 	.word	0x000042d0


	//   ....[5]....
        /*0058*/ 	.word	0x00004330


	//   ....[6]....
        /*005c*/ 	.word	0x00004410


	//   ....[7]....
        /*0060*/ 	.word	0x00004480


	//   ....[8]....
        /*0064*/ 	.word	0x00004590


	//   ....[9]....
        /*0068*/ 	.word	0x00004620


	//   ....[10]....
        /*006c*/ 	.word	0x000047f0


	//   ....[11]....
        /*0070*/ 	.word	0x00004950


	//----- nvinfo : EIATTR_COOP_GROUP_MASK_REGIDS
	.align		4
.L_40:
        /*0074*/ 	.byte	0x04, 0x29
        /*0076*/ 	.short	(.L_42 - .L_41)


	//   ....[0]....
.L_41:
        /*0078*/ 	.word	0xffffffff


	//   ....[1]....
        /*007c*/ 	.word	0xffffffff


	//   ....[2]....
        /*0080*/ 	.word	0xffffffff


	//   ....[3]....
        /*0084*/ 	.word	0xffffffff


	//   ....[4]....
        /*0088*/ 	.word	0xffffffff


	//   ....[5]....
        /*008c*/ 	.word	0xffffffff


	//   ....[6]....
        /*0090*/ 	.word	0xffffffff


	//   ....[7]....
        /*0094*/ 	.word	0xffffffff


	//   ....[8]....
        /*0098*/ 	.word	0xffffffff


	//   ....[9]....
        /*009c*/ 	.word	0xffffffff


	//   ....[10]....
        /*00a0*/ 	.word	0xffffffff


	//   ....[11]....
        /*00a4*/ 	.word	0xffffffff


	//   ....[12]....
        /*00a8*/ 	.word	0xffffffff


	//----- nvinfo : EIATTR_COOP_GROUP_INSTR_OFFSETS
	.align		4
.L_42:
        /*00ac*/ 	.byte	0x04, 0x28
        /*00ae*/ 	.short	(.L_44 - .L_43)


	//   ....[0]....
.L_43:
        /*00b0*/ 	.word	0x00000090


	//   ....[1]....
        /*00b4*/ 	.word	0x000004d0


	//   ....[2]....
        /*00b8*/ 	.word	0x00000660


	//   ....[3]....
        /*00bc*/ 	.word	0x00000800


	//   ....[4]....
        /*00c0*/ 	.word	0x00000900


	//   ....[5]....
        /*00c4*/ 	.word	0x00000a70


	//   ....[6]....
        /*00c8*/ 	.word	0x00000c10


	//   ....[7]....
        /*00cc*/ 	.word	0x00001ce0


	//   ....[8]....
        /*00d0*/ 	.word	0x00002b50


	//   ....[9]....
        /*00d4*/ 	.word	0x00002d60


	//   ....[10]....
        /*00d8*/ 	.word	0x00002d90


	//   ....[11]....
        /*00dc*/ 	.word	0x00003820


	//   ....[12]....
        /*00e0*/ 	.word	0x00003a50


	//----- nvinfo : EIATTR_VRC_CTA_INIT_COUNT
	.align		4
.L_44:
        /*00e4*/ 	.byte	0x02, 0x4a
        /*00e6*/ 	.byte	0x80
	.zero		1


	//----- nvinfo : EIATTR_SYSCALL_OFFSETS
	.align		4
        /*00e8*/ 	.byte	0x04, 0x46
        /*00ea*/ 	.short	(.L_46 - .L_45)


	//   ....[0]....
.L_45:
        /*00ec*/ 	.word	0x000053d0


	//   ....[1]....
        /*00f0*/ 	.word	0x00005510


	//   ....[2]....
        /*00f4*/ 	.word	0x00005d10


	//   ....[3]....
        /*00f8*/ 	.word	0x00006ab0


	//   ....[4]....
        /*00fc*/ 	.word	0x00007810


	//   ....[5]....
        /*0100*/ 	.word	0x000085a0


	//----- nvinfo : EIATTR_MBARRIER_INSTR_OFFSETS
	.align		4
.L_46:
        /*0104*/ 	.byte	0x04, 0x39
        /*0106*/ 	.short	(.L_48 - .L_47)


	//   ....[0]....
.L_47:
        /*0108*/ 	.word	0x000005b0
        /*010c*/ 	.word	0x000000ff
        /*0110*/ 	.word	0x00000000
        /*0114*/ 	.short	0x0100
        /*0116*/ 	.byte	0x05
	.zero		1


	//   ....[1]....
        /*0118*/ 	.word	0x000005c0
        /*011c*/ 	.word	0x000000ff
        /*0120*/ 	.word	0x00000028
        /*0124*/ 	.short	0x0100
        /*0126*/ 	.byte	0x05
	.zero		1


	//   ....[2]....
        /*0128*/ 	.word	0x000005d0
        /*012c*/ 	.word	0x000000ff
        /*0130*/ 	.word	0x00000008
        /*0134*/ 	.short	0x0100
        /*0136*/ 	.byte	0x05
	.zero		1


	//   ....[3]....
        /*0138*/ 	.word	0x000005e0
        /*013c*/ 	.word	0x000000ff
        /*0140*/ 	.word	0x00000030
        /*0144*/ 	.short	0x0100
        /*0146*/ 	.byte	0x05
	.zero		1


	//   ....[4]....
        /*0148*/ 	.word	0x000005f0
        /*014c*/ 	.word	0x000000ff
        /*0150*/ 	.word	0x00000010
        /*0154*/ 	.short	0x0100
        /*0156*/ 	.byte	0x05
	.zero		1


	//   ....[5]....
        /*0158*/ 	.word	0x00000600
        /*015c*/ 	.word	0x000000ff
        /*0160*/ 	.word	0x00000038
        /*0164*/ 	.short	0x0100
        /*0166*/ 	.byte	0x05
	.zero		1


	//   ....[6]....
        /*0168*/ 	.word	0x00000610
        /*016c*/ 	.word	0x000000ff
        /*0170*/ 	.word	0x00000018
        /*0174*/ 	.short	0x0100
        /*0176*/ 	.byte	0x05
	.zero		1


	//   ....[7]....
        /*0178*/ 	.word	0x00000620
        /*017c*/ 	.word	0x000000ff
        /*0180*/ 	.word	0x00000040
        /*0184*/ 	.short	0x0100
        /*0186*/ 	.byte	0x05
	.zero		1


	//   ....[8]....
        /*0188*/ 	.word	0x00000630
        /*018c*/ 	.word	0x000000ff
        /*0190*/ 	.word	0x00000020
        /*0194*/ 	.short	0x0100
        /*0196*/ 	.byte	0x05
	.zero		1


	//   ....[9]....
        /*0198*/ 	.word	0x00000640
        /*019c*/ 	.word	0x000000ff
        /*01a0*/ 	.word	0x00000048
        /*01a4*/ 	.short	0x0100
        /*01a6*/ 	.byte	0x05
	.zero		1


	//   ....[10]....
        /*01a8*/ 	.word	0x00000770
        /*01ac*/ 	.word	0x000000ff
        /*01b0*/ 	.word	0x00000050
        /*01b4*/ 	.short	0x0100
        /*01b6*/ 	.byte	0x07
	.zero		1


	//   ....[11]....
        /*01b8*/ 	.word	0x00000780
        /*01bc*/ 	.word	0x000000ff
        /*01c0*/ 	.word	0x00000070
        /*01c4*/ 	.short	0x0100
        /*01c6*/ 	.byte	0x07
	.zero		1


	//   ....[12]....
        /*01c8*/ 	.word	0x00000790
        /*01cc*/ 	.word	0x000000ff
        /*01d0*/ 	.word	0x00000058
        /*01d4*/ 	.short	0x0100
        /*01d6*/ 	.byte	0x07
	.zero		1


	//   ....[13]....
        /*01d8*/ 	.word	0x000007a0
        /*01dc*/ 	.word	0x000000ff
        /*01e0*/ 	.word	0x00000078
        /*01e4*/ 	.short	0x0100
        /*01e6*/ 	.byte	0x07
	.zero		1


	//   ....[14]....
        /*01e8*/ 	.word	0x000007b0
        /*01ec*/ 	.word	0x000000ff
        /*01f0*/ 	.word	0x00000060
        /*01f4*/ 	.short	0x0100
        /*01f6*/ 	.byte	0x07
	.zero		1


	//   ....[15]....
        /*01f8*/ 	.word	0x000007c0
        /*01fc*/ 	.word	0x000000ff
        /*0200*/ 	.word	0x00000080
        /*0204*/ 	.short	0x0100
        /*0206*/ 	.byte	0x07
	.zero		1


	//   ....[16]....
        /*0208*/ 	.word	0x000007d0
        /*020c*/ 	.word	0x000000ff
        /*0210*/ 	.word	0x00000068
        /*0214*/ 	.short	0x0100
        /*0216*/ 	.byte	0x07
	.zero		1


	//   ....[17]....
        /*0218*/ 	.word	0x000007e0
        /*021c*/ 	.word	0x000000ff
        /*0220*/ 	.word	0x00000088
        /*0224*/ 	.short	0x0100
        /*0226*/ 	.byte	0x07
	.zero		1


	//   ....[18]....
        /*0228*/ 	.word	0x000008d0
        /*022c*/ 	.word	0x000000ff
        /*0230*/ 	.word	0x00000090
        /*0234*/ 	.short	0x0100
        /*0236*/ 	.byte	0x05
	.zero		1


	//   ....[19]....
        /*0238*/ 	.word	0x000008e0
        /*023c*/ 	.word	0x000000ff
        /*0240*/ 	.word	0x00000098
        /*0244*/ 	.short	0x0100
        /*0246*/ 	.byte	0x05
	.zero		1


	//   ....[20]....
        /*0248*/ 	.word	0x00000a20
        /*024c*/ 	.word	0x000000ff
        /*0250*/ 	.word	0x000000a0
        /*0254*/ 	.short	0x0100
        /*0256*/ 	.byte	0x05
	.zero		1


	//   ....[21]....
        /*0258*/ 	.word	0x00000a30
        /*025c*/ 	.word	0x000000ff
        /*0260*/ 	.word	0x000000b0
        /*0264*/ 	.short	0x0100
        /*0266*/ 	.byte	0x05
	.zero		1


	//   ....[22]....
        /*0268*/ 	.word	0x00000a40
        /*026c*/ 	.word	0x000000ff
        /*0270*/ 	.word	0x000000a8
        /*0274*/ 	.short	0x0100
        /*0276*/ 	.byte	0x05
	.zero		1


	//   ....[23]....
        /*0278*/ 	.word	0x00000a50
        /*027c*/ 	.word	0x000000ff
        /*0280*/ 	.word	0x000000b8
        /*0284*/ 	.short	0x0100
        /*0286*/ 	.byte	0x05
	.zero		1


	//   ....[24]....
        /*0288*/ 	.word	0x00000b80
        /*028c*/ 	.word	0x000000ff
        /*0290*/ 	.word	0x000000c0
        /*0294*/ 	.short	0x0100
        /*0296*/ 	.byte	0x07
	.zero		1


	//   ....[25]....
        /*0298*/ 	.word	0x00000b90
        /*029c*/ 	.word	0x000000ff
        /*02a0*/ 	.word	0x000000e0
        /*02a4*/ 	.short	0x0100
        /*02a6*/ 	.byte	0x07
	.zero		1


	//   ....[26]....
        /*02a8*/ 	.word	0x00000ba0
        /*02ac*/ 	.word	0x000000ff
        /*02b0*/ 	.word	0x000000c8
        /*02b4*/ 	.short	0x0100
        /*02b6*/ 	.byte	0x07
	.zero		1


	//   ....[27]....
        /*02b8*/ 	.word	0x00000bb0
        /*02bc*/ 	.word	0x000000ff
        /*02c0*/ 	.word	0x000000e8
        /*02c4*/ 	.short	0x0100
        /*02c6*/ 	.byte	0x07
	.zero		1


	//   ....[28]....
        /*02c8*/ 	.word	0x00000bc0
        /*02cc*/ 	.word	0x000000ff
        /*02d0*/ 	.word	0x000000d0
        /*02d4*/ 	.short	0x0100
        /*02d6*/ 	.byte	0x07
	.zero		1


	//   ....[29]....
        /*02d8*/ 	.word	0x00000bd0
        /*02dc*/ 	.word	0x000000ff
        /*02e0*/ 	.word	0x000000f0
        /*02e4*/ 	.short	0x0100
        /*02e6*/ 	.byte	0x07
	.zero		1


	//   ....[30]....
        /*02e8*/ 	.word	0x00000be0
        /*02ec*/ 	.word	0x000000ff
        /*02f0*/ 	.word	0x000000d8
        /*02f4*/ 	.short	0x0100
        /*02f6*/ 	.byte	0x07
	.zero		1


	//   ....[31]....
        /*02f8*/ 	.word	0x00000bf0
        /*02fc*/ 	.word	0x000000ff
        /*0300*/ 	.word	0x000000f8
        /*0304*/ 	.short	0x0100
        /*0306*/ 	.byte	0x07
	.zero		1


	//   ....[32]....
        /*0308*/ 	.word	0x00000ce0
        /*030c*/ 	.word	0x000000ff
        /*0310*/ 	.word	0x00000100
        /*0314*/ 	.short	0x0100
        /*0316*/ 	.byte	0x05
	.zero		1


	//   ....[33]....
        /*0318*/ 	.word	0x00000cf0
        /*031c*/ 	.word	0x000000ff
        /*0320*/ 	.word	0x00000110
        /*0324*/ 	.short	0x0100
        /*0326*/ 	.byte	0x05
	.zero		1


	//   ....[34]....
        /*0328*/ 	.word	0x00000d00
        /*032c*/ 	.word	0x000000ff
        /*0330*/ 	.word	0x00000108
        /*0334*/ 	.short	0x0100
        /*0336*/ 	.byte	0x05
	.zero		1


	//   ....[35]....
        /*0338*/ 	.word	0x00000d10
        /*033c*/ 	.word	0x000000ff
        /*0340*/ 	.word	0x00000118
        /*0344*/ 	.short	0x0100
        /*0346*/ 	.byte	0x05
	.zero		1


	//   ....[36]....
        /*0348*/ 	.word	0x000015e0
        /*034c*/ 	.word	0x00000002
        /*0350*/ 	.word	0x00000110
        /*0354*/ 	.short	0x010a
        /*0356*/ 	.byte	0xff
	.zero		1


	//   ....[37]....
        /*0358*/ 	.word	0x00001610
        /*035c*/ 	.word	0x00000002
        /*0360*/ 	.word	0x00000100
        /*0364*/ 	.short	0x0101
        /*0366*/ 	.byte	0xff
	.zero		1


	//   ....[38]....
        /*0368*/ 	.word	0x000016e0
        /*036c*/ 	.word	0x000000ff
        /*0370*/ 	.word	0x00000028
        /*0374*/ 	.short	0x010a
        /*0376*/ 	.byte	0x08
	.zero		1


	//   ....[39]....
        /*0378*/ 	.word	0x00001780
        /*037c*/ 	.word	0x000000ff
        /*0380*/ 	.word	0x00000028
        /*0384*/ 	.short	0x010a
        /*0386*/ 	.byte	0x21
	.zero		1


	//   ....[40]....
        /*0388*/ 	.word	0x000018d0
        /*038c*/ 	.word	0x000000ff
        /*0390*/ 	.word	0x00000028
        /*0394*/ 	.short	0x010a
        /*0396*/ 	.byte	0x08
	.zero		1


	//   ....[41]....
        /*0398*/ 	.word	0x000019e0
        /*039c*/ 	.word	0x000000ff
        /*03a0*/ 	.word	0x00000098
        /*03a4*/ 	.short	0x0101
        /*03a6*/ 	.byte	0x04
	.zero		1


	//   ....[42]....
        /*03a8*/ 	.word	0x00001a00
        /*03ac*/ 	.word	0x000000ff
        /*03b0*/ 	.word	0x00000028
        /*03b4*/ 	.short	0x010a
        /*03b6*/ 	.byte	0x08
	.zero		1


	//   ....[43]....
        /*03b8*/ 	.word	0x00001a80
        /*03bc*/ 	.word	0x000000ff
        /*03c0*/ 	.word	0x00000028
        /*03c4*/ 	.short	0x010a
        /*03c6*/ 	.byte	0x11
	.zero		1


	//   ....[44]....
        /*03c8*/ 	.word	0x00001bd0
        /*03cc*/ 	.word	0x000000ff
        /*03d0*/ 	.word	0x00000028
        /*03d4*/ 	.short	0x010a
        /*03d6*/ 	.byte	0x08
	.zero		1


	//   ....[45]....
        /*03d8*/ 	.word	0x00001d10
        /*03dc*/ 	.word	0x00000002
        /*03e0*/ 	.word	0x000000a0
        /*03e4*/ 	.short	0x010a
        /*03e6*/ 	.byte	0xff
	.zero		1


	//   ....[46]....
        /*03e8*/ 	.word	0x00001dd0
        /*03ec*/ 	.word	0x00000002
        /*03f0*/ 	.word	0x00000000
        /*03f4*/ 	.short	0x0101
        /*03f6*/ 	.byte	0xff
	.zero		1


	//   ....[47]....
        /*03f8*/ 	.word	0x00002330
        /*03fc*/ 	.word	0x000000ff
        /*0400*/ 	.word	0x00000000
        /*0404*/ 	.short	0x010a
        /*0406*/ 	.byte	0x05
	.zero		1


	//   ....[48]....
        /*0408*/ 	.word	0x000023c0
        /*040c*/ 	.word	0x000000ff
        /*0410*/ 	.word	0x00000000
        /*0414*/ 	.short	0x010a
        /*0416*/ 	.byte	0x05
	.zero		1


	//   ....[49]....
        /*0418*/ 	.word	0x00002450
        /*041c*/ 	.word	0x000000ff
        /*0420*/ 	.word	0x00000000
        /*0424*/ 	.short	0x010a
        /*0426*/ 	.byte	0x05
	.zero		1


	//   ....[50]....
        /*0428*/ 	.word	0x000024e0
        /*042c*/ 	.word	0x000000ff
        /*0430*/ 	.word	0x00000000
        /*0434*/ 	.short	0x010a
        /*0436*/ 	.byte	0x05
	.zero		1


	//   ....[51]....
        /*0438*/ 	.word	0x00002580
        /*043c*/ 	.word	0x00000000
        /*0440*/ 	.word	0x00000000
        /*0444*/ 	.short	0x010a
        /*0446*/ 	.byte	0xff
	.zero		1


	//   ....[52]....
        /*0448*/ 	.word	0x000026a0
        /*044c*/ 	.word	0x00000000
        /*0450*/ 	.word	0x00000100
        /*0454*/ 	.short	0x010a
        /*0456*/ 	.byte	0xff
	.zero		1


	//   ....[53]....
        /*0458*/ 	.word	0x00002710
        /*045c*/ 	.word	0x00000000
        /*0460*/ 	.word	0x00000000
        /*0464*/ 	.short	0x0101
        /*0466*/ 	.byte	0xff
	.zero		1


	//   ....[54]....
        /*0468*/ 	.word	0x00002730
        /*046c*/ 	.word	0x000000ff
        /*0470*/ 	.word	0x000000b0
        /*0474*/ 	.short	0x010a
        /*0476*/ 	.byte	0x05
	.zero		1


	//   ....[55]....
        /*0478*/ 	.word	0x00002850
        /*047c*/ 	.word	0x00000000
        /*0480*/ 	.word	0x000000a0
        /*0484*/ 	.short	0x010a
        /*0486*/ 	.byte	0xff
	.zero		1


	//   ....[56]....
        /*0488*/ 	.word	0x00002950
        /*048c*/ 	.word	0x00000000
        /*0490*/ 	.word	0x00000000
        /*0494*/ 	.short	0x0101
        /*0496*/ 	.byte	0xff
	.zero		1


	//   ....[57]....
        /*0498*/ 	.word	0x000029e0
        /*049c*/ 	.word	0x000000ff
        /*04a0*/ 	.word	0x000000b0
        /*04a4*/ 	.short	0x0106
        /*04a6*/ 	.byte	0x05
	.zero		1


	//   ....[58]....
        /*04a8*/ 	.word	0x00002a00
        /*04ac*/ 	.word	0x000000ff
        /*04b0*/ 	.word	0x000000b0
        /*04b4*/ 	.short	0x010a
        /*04b6*/ 	.byte	0x05
	.zero		1


	//   ....[59]....
        /*04b8*/ 	.word	0x00002a90
        /*04bc*/ 	.word	0x000000ff
        /*04c0*/ 	.word	0x000000b0
        /*04c4*/ 	.short	0x0106
        /*04c6*/ 	.byte	0x04
	.zero		1


	//   ....[60]....
        /*04c8*/ 	.word	0x00002ad0
        /*04cc*/ 	.word	0x00000000
        /*04d0*/ 	.word	0x000000b0
        /*04d4*/ 	.short	0x010a
        /*04d6*/ 	.byte	0xff
	.zero		1


	//   ....[61]....
        /*04d8*/ 	.word	0x00003010
        /*04dc*/ 	.word	0x00000000
        /*04e0*/ 	.word	0x000000a0
        /*04e4*/ 	.short	0x010a
        /*04e6*/ 	.byte	0xff
	.zero		1


	//   ....[62]....
        /*04e8*/ 	.word	0x00003110
        /*04ec*/ 	.word	0x00000003
        /*04f0*/ 	.word	0x00000000
        /*04f4*/ 	.short	0x0101
        /*04f6*/ 	.byte	0xff
	.zero		1


	//   ....[63]....
        /*04f8*/ 	.word	0x00003120
        /*04fc*/ 	.word	0x000000ff
        /*0500*/ 	.word	0x00000000
        /*0504*/ 	.short	0x010a
        /*0506*/ 	.byte	0x06
	.zero		1


	//   ....[64]....
        /*0508*/ 	.word	0x000031a0
        /*050c*/ 	.word	0x000000ff
        /*0510*/ 	.word	0x000000e0
        /*0514*/ 	.short	0x010a
        /*0516*/ 	.byte	0x07
	.zero		1


	//   ....[65]....
        /*0518*/ 	.word	0x00003280
        /*051c*/ 	.word	0x000000ff
        /*0520*/ 	.word	0x00000000
        /*0524*/ 	.short	0x010a
        /*0526*/ 	.byte	0x06
	.zero		1


	//   ....[66]....
        /*0528*/ 	.word	0x000033b0
        /*052c*/ 	.word	0x000000ff
        /*0530*/ 	.word	0x00000000
        /*0534*/ 	.short	0x010a
        /*0536*/ 	.byte	0x1a
	.zero		1


	//   ....[67]....
        /*0538*/ 	.word	0x00003650
        /*053c*/ 	.word	0x000000ff
        /*0540*/ 	.word	0x00000000
        /*0544*/ 	.short	0x010a
        /*0546*/ 	.byte	0x06
	.zero		1


	//   ....[68]....
        /*0548*/ 	.word	0x000036e0
        /*054c*/ 	.word	0x000000ff
        /*0550*/ 	.word	0x00000000
        /*0554*/ 	.short	0x010a
        /*0556*/ 	.byte	0x06
	.zero		1


	//   ....[69]....
        /*0558*/ 	.word	0x00003770
        /*055c*/ 	.word	0x000000ff
        /*0560*/ 	.word	0x00000000
        /*0564*/ 	.short	0x010a
        /*0566*/ 	.byte	0x06
	.zero		1


	//   ....[70]....
        /*0568*/ 	.word	0x00003800
        /*056c*/ 	.word	0x000000ff
        /*0570*/ 	.word	0x00000000
        /*0574*/ 	.short	0x010a
        /*0576*/ 	.byte	0x07
	.zero		1


	//   ....[71]....
        /*0578*/ 	.word	0x00003c80
        /*057c*/ 	.word	0x00000000
        /*0580*/ 	.word	0x000000a0
        /*0584*/ 	.short	0x010a
        /*0586*/ 	.byte	0xff
	.zero		1


	//   ....[72]....
        /*0588*/ 	.word	0x00003d40
        /*058c*/ 	.word	0x00000000
        /*0590*/ 	.word	0x00000000
        /*0594*/ 	.short	0x0101
        /*0596*/ 	.byte	0xff
	.zero		1


	//   ....[73]....
        /*0598*/ 	.word	0x00004060
        /*059c*/ 	.word	0x000000ff
        /*05a0*/ 	.word	0x00000098
        /*05a4*/ 	.short	0x010a
        /*05a6*/ 	.byte	0x07
	.zero		1


	//   ....[74]....
        /*05a8*/ 	.word	0x00004250
        /*05ac*/ 	.word	0x000000ff
        /*05b0*/ 	.word	0x00000070
        /*05b4*/ 	.short	0x010a
        /*05b6*/ 	.byte	0x07
	.zero		1


	//   ....[75]....
        /*05b8*/ 	.word	0x000043c0
        /*05bc*/ 	.word	0x000000ff
        /*05c0*/ 	.word	0x00000050
        /*05c4*/ 	.short	0x010b
        /*05c6*/ 	.byte	0x07
	.zero		1


	//   ....[76]....
        /*05c8*/ 	.word	0x000043d0
        /*05cc*/ 	.word	0x000000ff
        /*05d0*/ 	.word	0x00000000
        /*05d4*/ 	.short	0x0101
        /*05d6*/ 	.byte	0x08
	.zero		1


	//   ....[77]....
        /*05d8*/ 	.word	0x000043e0
        /*05dc*/ 	.word	0x000000ff
        /*05e0*/ 	.word	0x00000078
        /*05e4*/ 	.short	0x010a
        /*05e6*/ 	.byte	0x07
	.zero		1


	//   ....[78]....
        /*05e8*/ 	.word	0x00004530
        /*05ec*/ 	.word	0x000000ff
        /*05f0*/ 	.word	0x00000058
        /*05f4*/ 	.short	0x010b
        /*05f6*/ 	.byte	0x07
	.zero		1


	//   ....[79]....
        /*05f8*/ 	.word	0x00004540
        /*05fc*/ 	.word	0x000000ff
        /*0600*/ 	.word	0x00000000
        /*0604*/ 	.short	0x0101
        /*0606*/ 	.byte	0x08
	.zero		1


	//   ....[80]....
        /*0608*/ 	.word	0x00004550
        /*060c*/ 	.word	0x000000ff
        /*0610*/ 	.word	0x00000080
        /*0614*/ 	.short	0x010a
        /*0616*/ 	.byte	0x07
	.zero		1


	//   ....[81]....
        /*0618*/ 	.word	0x000046d0
        /*061c*/ 	.word	0x000000ff
        /*0620*/ 	.word	0x00000060
        /*0624*/ 	.short	0x010b
        /*0626*/ 	.byte	0x07
	.zero		1


	//   ....[82]....
        /*0628*/ 	.word	0x00004710
        /*062c*/ 	.word	0x000000ff
        /*0630*/ 	.word	0x00000000
        /*0634*/ 	.short	0x0101
        /*0636*/ 	.byte	0x08
	.zero		1


	//   ....[83]....
        /*0638*/ 	.word	0x00004750
        /*063c*/ 	.word	0x000000ff
        /*0640*/ 	.word	0x00000088
        /*0644*/ 	.short	0x010a
        /*0646*/ 	.byte	0x07
	.zero		1


	//   ....[84]....
        /*0648*/ 	.word	0x00004990
        /*064c*/ 	.word	0x000000ff
        /*0650*/ 	.word	0x00000068
        /*0654*/ 	.short	0x010b
        /*0656*/ 	.byte	0x07
	.zero		1


	//   ....[85]....
        /*0658*/ 	.word	0x000049b0
        /*065c*/ 	.word	0x000000ff
        /*0660*/ 	.word	0x00000000
        /*0664*/ 	.short	0x0101
        /*0666*/ 	.byte	0x0d
	.zero		1


	//   ....[86]....
        /*0668*/ 	.word	0x000049e0
        /*066c*/ 	.word	0x000000ff
        /*0670*/ 	.word	0x00000070
        /*0674*/ 	.short	0x010a
        /*0676*/ 	.byte	0x07
	.zero		1


	//   ....[87]....
        /*0678*/ 	.word	0x00004a00
        /*067c*/ 	.word	0x000000ff
        /*0680*/ 	.word	0x00000078
        /*0684*/ 	.short	0x010a
        /*0686*/ 	.byte	0x07
	.zero		1


	//   ....[88]....
        /*0688*/ 	.word	0x00004a20
        /*068c*/ 	.word	0x000000ff
        /*0690*/ 	.word	0x00000080
        /*0694*/ 	.short	0x010a
        /*0696*/ 	.byte	0x07
	.zero		1


	//   ....[89]....
        /*0698*/ 	.word	0x00004a60
        /*069c*/ 	.word	0x00000000
        /*06a0*/ 	.word	0x00000088
        /*06a4*/ 	.short	0x010a
        /*06a6*/ 	.byte	0xff
	.zero		1


	//   ....[90]....
        /*06a8*/ 	.word	0x00004da0
        /*06ac*/ 	.word	0x00000000
        /*06b0*/ 	.word	0x000000a0
        /*06b4*/ 	.short	0x010a
        /*06b6*/ 	.byte	0xff
	.zero		1


	//   ....[91]....
        /*06b8*/ 	.word	0x00004eb0
        /*06bc*/ 	.word	0x00000000
        /*06c0*/ 	.word	0x00000000
        /*06c4*/ 	.short	0x0101
        /*06c6*/ 	.byte	0xff
	.zero		1


	//   ....[92]....
        /*06c8*/ 	.word	0x000058d0
        /*06cc*/ 	.word	0x00000002
        /*06d0*/ 	.word	0x00000050
        /*06d4*/ 	.short	0x010a
        /*06d6*/ 	.byte	0xff
	.zero		1


	//   ....[93]....
        /*06d8*/ 	.word	0x00005910
        /*06dc*/ 	.word	0x00000071
        /*06e0*/ 	.word	0x000000c0
        /*06e4*/ 	.short	0x010a
        /*06e6*/ 	.byte	0xff
	.zero		1


	//   ....[94]....
        /*06e8*/ 	.word	0x00005a50
        /*06ec*/ 	.word	0x00000002
        /*06f0*/ 	.word	0x00000050
        /*06f4*/ 	.short	0x010a
        /*06f6*/ 	.byte	0xff
	.zero		1


	//   ....[95]....
        /*06f8*/ 	.word	0x00005b70
        /*06fc*/ 	.word	0x00000000
        /*0700*/ 	.word	0x00000000
        /*0704*/ 	.short	0x0101
        /*0706*/ 	.byte	0xff
	.zero		1


	//   ....[96]....
        /*0708*/ 	.word	0x00005bf0
        /*070c*/ 	.word	0x00000071
        /*0710*/ 	.word	0x000000c0
        /*0714*/ 	.short	0x010a
        /*0716*/ 	.byte	0xff
	.zero		1


	//   ....[97]....
        /*0718*/ 	.word	0x00006740
        /*071c*/ 	.word	0x00000000
        /*0720*/ 	.word	0x00000050
        /*0724*/ 	.short	0x010a
        /*0726*/ 	.byte	0xff
	.zero		1


	//   ....[98]....
        /*0728*/ 	.word	0x00006800
        /*072c*/ 	.word	0x00000000
        /*0730*/ 	.word	0x00000050
        /*0734*/ 	.short	0x010a
        /*0736*/ 	.byte	0xff
	.zero		1


	//   ....[99]....
        /*0738*/ 	.word	0x00006930
        /*073c*/ 	.word	0x00000000
        /*0740*/ 	.word	0x00000000
        /*0744*/ 	.short	0x0101
        /*0746*/ 	.byte	0xff
	.zero		1


	//   ....[100]....
        /*0748*/ 	.word	0x000074a0
        /*074c*/ 	.word	0x00000000
        /*0750*/ 	.word	0x00000050
        /*0754*/ 	.short	0x010a
        /*0756*/ 	.byte	0xff
	.zero		1


	//   ....[101]....
        /*0758*/ 	.word	0x00007560
        /*075c*/ 	.word	0x00000000
        /*0760*/ 	.word	0x00000050
        /*0764*/ 	.short	0x010a
        /*0766*/ 	.byte	0xff
	.zero		1


	//   ....[102]....
        /*0768*/ 	.word	0x00007690
        /*076c*/ 	.word	0x00000000
        /*0770*/ 	.word	0x00000000
        /*0774*/ 	.short	0x0101
        /*0776*/ 	.byte	0xff
	.zero		1


	//   ....[103]....
        /*0778*/ 	.word	0x00008230
        /*077c*/ 	.word	0x00000000
        /*0780*/ 	.word	0x00000050
        /*0784*/ 	.short	0x010a
        /*0786*/ 	.byte	0xff
	.zero		1


	//   ....[104]....
        /*0788*/ 	.word	0x000082f0
        /*078c*/ 	.word	0x00000000
        /*0790*/ 	.word	0x00000050
        /*0794*/ 	.short	0x010a
        /*0796*/ 	.byte	0xff
	.zero		1


	//   ....[105]....
        /*0798*/ 	.word	0x00008420
        /*079c*/ 	.word	0x00000000
        /*07a0*/ 	.word	0x00000000
        /*07a4*/ 	.short	0x0101
        /*07a6*/ 	.byte	0xff
	.zero		1


	//   ....[106]....
        /*07a8*/ 	.word	0x00008860
        /*07ac*/ 	.word	0x000000ff
        /*07b0*/ 	.word	0x00000000
        /*07b4*/ 	.short	0x0101
        /*07b6*/ 	.byte	0x05
	.zero		1


	//   ....[107]....
        /*07b8*/ 	.word	0x000090a0
        /*07bc*/ 	.word	0x00000002
        /*07c0*/ 	.word	0x00000110
        /*07c4*/ 	.short	0x010a
        /*07c6*/ 	.byte	0xff
	.zero		1


	//   ....[108]....
        /*07c8*/ 	.word	0x00009100
        /*07cc*/ 	.word	0x00000002
        /*07d0*/ 	.word	0x00000028
        /*07d4*/ 	.short	0x010a
        /*07d6*/ 	.byte	0xff
	.zero		1


	//   ....[109]....
        /*07d8*/ 	.word	0x00009160
        /*07dc*/ 	.word	0x00000002
        /*07e0*/ 	.word	0x00000028
        /*07e4*/ 	.short	0x010a
        /*07e6*/ 	.byte	0xff
	.zero		1


	//   ....[110]....
        /*07e8*/ 	.word	0x000091b0
        /*07ec*/ 	.word	0x00000002
        /*07f0*/ 	.word	0x000000a0
        /*07f4*/ 	.short	0x010a
        /*07f6*/ 	.byte	0xff
	.zero		1


	//   ....[111]....
        /*07f8*/ 	.word	0x00009210
        /*07fc*/ 	.word	0x00000000
        /*0800*/ 	.word	0x00000000
        /*0804*/ 	.short	0x010a
        /*0806*/ 	.byte	0xff
	.zero		1


	//   ....[112]....
        /*0808*/ 	.word	0x00009270
        /*080c*/ 	.word	0x00000000
        /*0810*/ 	.word	0x00000000
        /*0814*/ 	.short	0x010a
        /*0816*/ 	.byte	0xff
	.zero		1


	//   ....[113]....
        /*0818*/ 	.word	0x000092d0
        /*081c*/ 	.word	0x00000000
        /*0820*/ 	.word	0x00000000
        /*0824*/ 	.short	0x010a
        /*0826*/ 	.byte	0xff
	.zero		1


	//   ....[114]....
        /*0828*/ 	.word	0x00009330
        /*082c*/ 	.word	0x00000000
        /*0830*/ 	.word	0x00000000
        /*0834*/ 	.short	0x010a
        /*0836*/ 	.byte	0xff
	.zero		1


	//   ....[115]....
        /*0838*/ 	.word	0x00009380
        /*083c*/ 	.word	0x00000000
        /*0840*/ 	.word	0x00000100
        /*0844*/ 	.short	0x010a
        /*0846*/ 	.byte	0xff
	.zero		1


	//   ....[116]....
        /*0848*/ 	.word	0x000093e0
        /*084c*/ 	.word	0x00000000
        /*0850*/ 	.word	0x000000b0
        /*0854*/ 	.short	0x010a
        /*0856*/ 	.byte	0xff
	.zero		1


	//   ....[117]....
        /*0858*/ 	.word	0x00009430
        /*085c*/ 	.word	0x00000000
        /*0860*/ 	.word	0x000000a0
        /*0864*/ 	.short	0x010a
        /*0866*/ 	.byte	0xff
	.zero		1


	//   ....[118]....
        /*0868*/ 	.word	0x00009490
        /*086c*/ 	.word	0x00000000
        /*0870*/ 	.word	0x000000b0
        /*0874*/ 	.short	0x010a
        /*0876*/ 	.byte	0xff
	.zero		1


	//   ....[119]....
        /*0878*/ 	.word	0x000094e0
        /*087c*/ 	.word	0x00000000
        /*0880*/ 	.word	0x000000a0
        /*0884*/ 	.short	0x010a
        /*0886*/ 	.byte	0xff
	.zero		1


	//   ....[120]....
        /*0888*/ 	.word	0x00009540
        /*088c*/ 	.word	0x00000002
        /*0890*/ 	.word	0x000000e0
        /*0894*/ 	.short	0x010a
        /*0896*/ 	.byte	0xff
	.zero		1


	//   ....[121]....
        /*0898*/ 	.word	0x000095a0
        /*089c*/ 	.word	0x00000000
        /*08a0*/ 	.word	0x00000000
        /*08a4*/ 	.short	0x010a
        /*08a6*/ 	.byte	0xff
	.zero		1


	//   ....[122]....
        /*08a8*/ 	.word	0x00009600
        /*08ac*/ 	.word	0x00000000
        /*08b0*/ 	.word	0x00000000
        /*08b4*/ 	.short	0x010a
        /*08b6*/ 	.byte	0xff
	.zero		1


	//   ....[123]....
        /*08b8*/ 	.word	0x00009660
        /*08bc*/ 	.word	0x00000000
        /*08c0*/ 	.word	0x00000000
        /*08c4*/ 	.short	0x010a
        /*08c6*/ 	.byte	0xff
	.zero		1


	//   ....[124]....
        /*08c8*/ 	.word	0x000096c0
        /*08cc*/ 	.word	0x00000000
        /*08d0*/ 	.word	0x00000000
        /*08d4*/ 	.short	0x010a
        /*08d6*/ 	.byte	0xff
	.zero		1


	//   ....[125]....
        /*08d8*/ 	.word	0x00009720
        /*08dc*/ 	.word	0x00000000
        /*08e0*/ 	.word	0x00000000
        /*08e4*/ 	.short	0x010a
        /*08e6*/ 	.byte	0xff
	.zero		1


	//   ....[126]....
        /*08e8*/ 	.word	0x00009770
        /*08ec*/ 	.word	0x00000000
        /*08f0*/ 	.word	0x000000a0
        /*08f4*/ 	.short	0x010a
        /*08f6*/ 	.byte	0xff
	.zero		1


	//   ....[127]....
        /*08f8*/ 	.word	0x000097d0
        /*08fc*/ 	.word	0x00000000
        /*0900*/ 	.word	0x00000098
        /*0904*/ 	.short	0x010a
        /*0906*/ 	.byte	0xff
	.zero		1


	//   ....[128]....
        /*0908*/ 	.word	0x00009830
        /*090c*/ 	.word	0x00000000
        /*0910*/ 	.word	0x00000070
        /*0914*/ 	.short	0x010a
        /*0916*/ 	.byte	0xff
	.zero		1


	//   ....[129]....
        /*0918*/ 	.word	0x00009890
        /*091c*/ 	.word	0x00000000
        /*0920*/ 	.word	0x00000078
        /*0924*/ 	.short	0x010a
        /*0926*/ 	.byte	0xff
	.zero		1


	//   ....[130]....
        /*0928*/ 	.word	0x000098f0
        /*092c*/ 	.word	0x00000000
        /*0930*/ 	.word	0x00000080
        /*0934*/ 	.short	0x010a
        /*0936*/ 	.byte	0xff
	.zero		1


	//   ....[131]....
        /*0938*/ 	.word	0x00009950
        /*093c*/ 	.word	0x00000000
        /*0940*/ 	.word	0x00000088
        /*0944*/ 	.short	0x010a
        /*0946*/ 	.byte	0xff
	.zero		1


	//   ....[132]....
        /*0948*/ 	.word	0x000099b0
        /*094c*/ 	.word	0x00000000
        /*0950*/ 	.word	0x00000070
        /*0954*/ 	.short	0x010a
        /*0956*/ 	.byte	0xff
	.zero		1


	//   ....[133]....
        /*0958*/ 	.word	0x00009a10
        /*095c*/ 	.word	0x00000000
        /*0960*/ 	.word	0x00000078
        /*0964*/ 	.short	0x010a
        /*0966*/ 	.byte	0xff
	.zero		1


	//   ....[134]....
        /*0968*/ 	.word	0x00009a70
        /*096c*/ 	.word	0x00000000
        /*0970*/ 	.word	0x00000080
        /*0974*/ 	.short	0x010a
        /*0976*/ 	.byte	0xff
	.zero		1


	//   ....[135]....
        /*0978*/ 	.word	0x00009ac0
        /*097c*/ 	.word	0x00000000
        /*0980*/ 	.word	0x000000a0
        /*0984*/ 	.short	0x010a
        /*0986*/ 	.byte	0xff
	.zero		1


	//   ....[136]....
        /*0988*/ 	.word	0x00009b10
        /*098c*/ 	.word	0x00000002
        /*0990*/ 	.word	0x00000050
        /*0994*/ 	.short	0x010a
        /*0996*/ 	.byte	0xff
	.zero		1


	//   ....[137]....
        /*0998*/ 	.word	0x00009b60
        /*099c*/ 	.word	0x00000071
        /*09a0*/ 	.word	0x000000c0
        /*09a4*/ 	.short	0x010a
        /*09a6*/ 	.byte	0xff
	.zero		1


	//   ....[138]....
        /*09a8*/ 	.word	0x00009bb0
        /*09ac*/ 	.word	0x00000000
        /*09b0*/ 	.word	0x00000050
        /*09b4*/ 	.short	0x010a
        /*09b6*/ 	.byte	0xff
	.zero		1


	//   ....[139]....
        /*09b8*/ 	.word	0x00009c00
        /*09bc*/ 	.word	0x00000000
        /*09c0*/ 	.word	0x00000050
        /*09c4*/ 	.short	0x010a
        /*09c6*/ 	.byte	0xff
	.zero		1


	//   ....[140]....
        /*09c8*/ 	.word	0x00009c50
        /*09cc*/ 	.word	0x00000000
        /*09d0*/ 	.word	0x00000050
        /*09d4*/ 	.short	0x010a
        /*09d6*/ 	.byte	0xff
	.zero		1


	//----- nvinfo : EIATTR_NUM_MBARRIERS
	.align		4
.L_48:
        /*09d8*/ 	.byte	0x03, 0x38
        /*09da*/ 	.short	0x0024


	//----- nvinfo : EIATTR_EXIT_INSTR_OFFSETS
	.align		4
        /*09dc*/ 	.byte	0x04, 0x1c
        /*09de*/ 	.short	(.L_50 - .L_49)


	//   ....[0]....
.L_49:
        /*09e0*/ 	.word	0x000025b0


	//   ....[1]....
        /*09e4*/ 	.word	0x00002aa0


	//   ....[2]....
        /*09e8*/ 	.word	0x00002b00


	//   ....[3]....
        /*09ec*/ 	.word	0x00003a60


	//   ....[4]....
        /*09f0*/ 	.word	0x00004a90


	//   ....[5]....
        /*09f4*/ 	.word	0x00004ad0


	//   ....[6]....
        /*09f8*/ 	.word	0x00009090


	//----- nvinfo : EIATTR_MAX_THREADS
	.align		4
.L_50:
        /*09fc*/ 	.byte	0x04, 0x05
        /*09fe*/ 	.short	(.L_52 - .L_51)
.L_51:
        /*0a00*/ 	.word	0x00000100
        /*0a04*/ 	.word	0x00000001
        /*0a08*/ 	.word	0x00000001


	//----- nvinfo : EIATTR_CRS_STACK_SIZE
	.align		4
.L_52:
        /*0a0c*/ 	.byte	0x04, 0x1e
        /*0a0e*/ 	.short	(.L_54 - .L_53)
.L_53:
        /*0a10*/ 	.word	0x00000000


	//----- nvinfo : EIATTR_CBANK_PARAM_SIZE
	.align		4
.L_54:
        /*0a14*/ 	.byte	0x03, 0x19
        /*0a16*/ 	.short	0x0800


	//----- nvinfo : EIATTR_PARAM_CBANK
	.align		4
        /*0a18*/ 	.byte	0x04, 0x0a
        /*0a1a*/ 	.short	(.L_56 - .L_55)
	.align		4
.L_55:
        /*0a1c*/ 	.word	index@(.nv.constant0._ZN7cutlass13device_kernelINS_4gemm6kernel13GemmUniversalIN4cute5tupleIJiiiiEEENS1_10collective13CollectiveMmaINS1_35MainloopSm100TmaUmmaWarpSpecializedILi5ELi2ELi4ENS5_IJNS4_1CILi1EEESB_SB_EEEEENS5_IJNSA_ILi64EEENSA_ILi256EEENSA_ILi128EEEEEENS_12float_e5m2_tENS5_IJlSB_lEEESI_SJ_NS4_8TiledMMAINS4_8MMA_AtomIJNS4_10MMA_TraitsINS4_19SM100_MMA_F8F6F4_SSEJSI_SI_fSE_SF_NS4_17integral_constantINS4_4UMMA5MajorELSQ_0EEESR_NSO_INSP_7ScaleInELSS_0EEEST_EEEEEENS4_6LayoutISC_NS5_IJNSA_ILi0EEESX_SX_EEEEENS5_IJNS4_10UnderscoreES10_S10_EEEEENS4_13SM90_TMA_LOADENS4_14ComposedLayoutINS4_7SwizzleILi3ELi4ELi3EEENS4_18smem_ptr_flag_bitsILi8EEENSW_INS5_IJNSA_ILi8EEESG_EEENS5_IJSG_SB_EEEEEEEvNS4_8identityES13_S1D_vS1E_EENS_8epilogue10collective18CollectiveEpilogueINS1G_23Sm100TmaWarpSpecializedILi4ELi2ELi32ELb0ELb0EEEJSH_NS5_IJNSW_ISE_SB_EES1L_EEESI_SJ_SI_SJ_NS1G_6fusion15FusionCallbacksIS1K_NS1N_17LinearCombinationISI_fSI_fLNS_15FloatRoundStyleE2EEESH_S1M_JEEENS4_5SM1004TMEM4LOAD26SM100_TMEM_LOAD_16dp32b32xES13_NS14_INS15_ILi2ELi4ELi3EEES18_NSW_INS5_IJS19_SE_EEENS5_IJSE_SB_EEEEEEENS4_39AutoVectorizingCopyWithAssumedAlignmentILi128EEENS4_14SM90_TMA_STOREES21_S23_S23_EEEvvEEEEvNT_6ParamsE)
        /*0a20*/ 	.short	0x0380
        /*0a22*/ 	.short	0x0800


	//----- nvinfo : EIATTR_SW_WAR
	.align		4
.L_56:
        /*0a24*/ 	.byte	0x04, 0x36
        /*0a26*/ 	.short	(.L_58 - .L_57)
.L_57:
        /*0a28*/ 	.word	0x00000008
.L_58:


//--------------------- .nv.callgraph             --------------------------
	.section	.nv.callgraph,"",@"SHT_CUDA_CALLGRAPH"
	.align	4
	.sectionentsize	8
	.align		4
        /*0000*/ 	.word	0x00000000
	.align		4
        /*0004*/ 	.word	0xffffffff
	.align		4
        /*0008*/ 	.word	index@(_ZN7cutlass13device_kernelINS_4gemm6kernel13GemmUniversalIN4cute5tupleIJiiiiEEENS1_10collective13CollectiveMmaINS1_35MainloopSm100TmaUmmaWarpSpecializedILi5ELi2ELi4ENS5_IJNS4_1CILi1EEESB_SB_EEEEENS5_IJNSA_ILi64EEENSA_ILi256EEENSA_ILi128EEEEEENS_12float_e5m2_tENS5_IJlSB_lEEESI_SJ_NS4_8TiledMMAINS4_8MMA_AtomIJNS4_10MMA_TraitsINS4_19SM100_MMA_F8F6F4_SSEJSI_SI_fSE_SF_NS4_17integral_constantINS4_4UMMA5MajorELSQ_0EEESR_NSO_INSP_7ScaleInELSS_0EEEST_EEEEEENS4_6LayoutISC_NS5_IJNSA_ILi0EEESX_SX_EEEEENS5_IJNS4_10UnderscoreES10_S10_EEEEENS4_13SM90_TMA_LOADENS4_14ComposedLayoutINS4_7SwizzleILi3ELi4ELi3EEENS4_18smem_ptr_flag_bitsILi8EEENSW_INS5_IJNSA_ILi8EEESG_EEENS5_IJSG_SB_EEEEEEEvNS4_8identityES13_S1D_vS1E_EENS_8epilogue10collective18CollectiveEpilogueINS1G_23Sm100TmaWarpSpecializedILi4ELi2ELi32ELb0ELb0EEEJSH_NS5_IJNSW_ISE_SB_EES1L_EEESI_SJ_SI_SJ_NS1G_6fusion15FusionCallbacksIS1K_NS1N_17LinearCombinationISI_fSI_fLNS_15FloatRoundStyleE2EEESH_S1M_JEEENS4_5SM1004TMEM4LOAD26SM100_TMEM_LOAD_16dp32b32xES13_NS14_INS15_ILi2ELi4ELi3EEES18_NSW_INS5_IJS19_SE_EEENS5_IJSE_SB_EEEEEEENS4_39AutoVectorizingCopyWithAssumedAlignmentILi128EEENS4_14SM90_TMA_STOREES21_S23_S23_EEEvvEEEEvNT_6ParamsE)
	.align		4
        /*000c*/ 	.word	index@(__assertfail)
	.align		4
        /*0010*/ 	.word	0x00000000
	.align		4
        /*0014*/ 	.word	0xfffffffe
	.align		4
        /*0018*/ 	.word	0x00000000
	.align		4
        /*001c*/ 	.word	0xfffffffd
	.align		4
        /*0020*/ 	.word	0x00000000
	.align		4
        /*0024*/ 	.word	0xfffffffc


//--------------------- .nv.constant4             --------------------------
	.section	.nv.constant4,"a",@progbits
	.align	8
	.align		8
.nv.constant4:
        /*0000*/ 	.dword	__assertfail
	.align		8
        /*0008*/ 	.dword	__unnamed_1
	.align		8
        /*0010*/ 	.dword	__unnamed_2
	.align		8
        /*0018*/ 	.dword	__unnamed_3
	.align		8
        /*0020*/ 	.dword	_ZN40_INTERNAL_7f52c8cf_4_k_cu_a77cb41e_319404cuda3std3__45__cpo5beginE
	.align		8
        /*0028*/ 	.dword	_ZN40_INTERNAL_7f52c8cf_4_k_cu_a77cb41e_319404cuda3std3__45__cpo3endE
	.align		8
        /*0030*/ 	.dword	_ZN40_INTERNAL_7f52c8cf_4_k_cu_a77cb41e_319404cuda3std3__45__cpo6cbeginE
	.align		8
        /*0038*/ 	.dword	_ZN40_INTERNAL_7f52c8cf_4_k_cu_a77cb41e_319404cuda3std3__45__cpo4cendE
	.align		8
        /*0040*/ 	.dword	_ZN40_INTERNAL_7f52c8cf_4_k_cu_a77cb41e_319404cuda3std3__442_GLOBAL__N__7f52c8cf_4_k_cu_a77cb41e_319406ignoreE
	.align		8
        /*0048*/ 	.dword	_ZN40_INTERNAL_7f52c8cf_4_k_cu_a77cb41e_319404cuda3std3__419piecewise_constructE
	.align		8
        /*0050*/ 	.dword	_ZN40_INTERNAL_7f52c8cf_4_k_cu_a77cb41e_319404cuda3std3__48in_placeE
	.align		8
        /*0058*/ 	.dword	_ZN40_INTERNAL_7f52c8cf_4_k_cu_a77cb41e_319404cuda3std6ranges3__45__cpo4swapE
	.align		8
        /*0060*/ 	.dword	_ZN40_INTERNAL_7f52c8cf_4_k_cu_a77cb41e_319404cuda3std6ranges3__45__cpo9iter_moveE
	.align		8
        /*0068*/ 	.dword	_ZN40_INTERNAL_7f52c8cf_4_k_cu_a77cb41e_319404cute7productE
	.align		8
        /*0070*/ 	.dword	_ZN40_INTERNAL_7f52c8cf_4_k_cu_a77cb41e_319404cute1_E
	.align		8
        /*0078*/ 	.dword	$str$25
	.align		8
        /*0080*/ 	.dword	$str$26
	.align		8
        /*0088*/ 	.dword	$str$27
	.align		8
        /*0090*/ 	.dword	$str$28


//--------------------- .text._ZN7cutlass13device_kernelINS_4gemm6kernel13GemmUniversalIN4cute5tupleIJiiiiEEENS1_10collective13CollectiveMmaINS1_35MainloopSm100TmaUmmaWarpSpecializedILi5ELi2ELi4ENS5_IJNS4_1CILi1EEESB_SB_EEEEENS5_IJNSA_ILi64EEENSA_ILi256EEENSA_ILi128EEEEEENS_12float_e5m2_tENS5_IJlSB_lEEESI_SJ_NS4_8TiledMMAINS4_8MMA_AtomIJNS4_10MMA_TraitsINS4_19SM100_MMA_F8F6F4_SSEJSI_SI_fSE_SF_NS4_17integral_constantINS4_4UMMA5MajorELSQ_0EEESR_NSO_INSP_7ScaleInELSS_0EEEST_EEEEEENS4_6LayoutISC_NS5_IJNSA_ILi0EEESX_SX_EEEEENS5_IJNS4_10UnderscoreES10_S10_EEEEENS4_13SM90_TMA_LOADENS4_14ComposedLayoutINS4_7SwizzleILi3ELi4ELi3EEENS4_18smem_ptr_flag_bitsILi8EEENSW_INS5_IJNSA_ILi8EEESG_EEENS5_IJSG_SB_EEEEEEEvNS4_8identityES13_S1D_vS1E_EENS_8epilogue10collective18CollectiveEpilogueINS1G_23Sm100TmaWarpSpecializedILi4ELi2ELi32ELb0ELb0EEEJSH_NS5_IJNSW_ISE_SB_EES1L_EEESI_SJ_SI_SJ_NS1G_6fusion15FusionCallbacksIS1K_NS1N_17LinearCombinationISI_fSI_fLNS_15FloatRoundStyleE2EEESH_S1M_JEEENS4_5SM1004TMEM4LOAD26SM100_TMEM_LOAD_16dp32b32xES13_NS14_INS15_ILi2ELi4ELi3EEES18_NSW_INS5_IJS19_SE_EEENS5_IJSE_SB_EEEEEEENS4_39AutoVectorizingCopyWithAssumedAlignmentILi128EEENS4_14SM90_TMA_STOREES21_S23_S23_EEEvvEEEEvNT_6ParamsE --------------------------
	.section	.text._ZN7cutlass13device_kernelINS_4gemm6kernel13GemmUniversalIN4cute5tupleIJiiiiEEENS1_10collective13CollectiveMmaINS1_35MainloopSm100TmaUmmaWarpSpecializedILi5ELi2ELi4ENS5_IJNS4_1CILi1EEESB_SB_EEEEENS5_IJNSA_ILi64EEENSA_ILi256EEENSA_ILi128EEEEEENS_12float_e5m2_tENS5_IJlSB_lEEESI_SJ_NS4_8TiledMMAINS4_8MMA_AtomIJNS4_10MMA_TraitsINS4_19SM100_MMA_F8F6F4_SSEJSI_SI_fSE_SF_NS4_17integral_constantINS4_4UMMA5MajorELSQ_0EEESR_NSO_INSP_7ScaleInELSS_0EEEST_EEEEEENS4_6LayoutISC_NS5_IJNSA_ILi0EEESX_SX_EEEEENS5_IJNS4_10UnderscoreES10_S10_EEEEENS4_13SM90_TMA_LOADENS4_14ComposedLayoutINS4_7SwizzleILi3ELi4ELi3EEENS4_18smem_ptr_flag_bitsILi8EEENSW_INS5_IJNSA_ILi8EEESG_EEENS5_IJSG_SB_EEEEEEEvNS4_8identityES13_S1D_vS1E_EENS_8epilogue10collective18CollectiveEpilogueINS1G_23Sm100TmaWarpSpecializedILi4ELi2ELi32ELb0ELb0EEEJSH_NS5_IJNSW_ISE_SB_EES1L_EEESI_SJ_SI_SJ_NS1G_6fusion15FusionCallbacksIS1K_NS1N_17LinearCombinationISI_fSI_fLNS_15FloatRoundStyleE2EEESH_S1M_JEEENS4_5SM1004TMEM4LOAD26SM100_TMEM_LOAD_16dp32b32xES13_NS14_INS15_ILi2ELi4ELi3EEES18_NSW_INS5_IJS19_SE_EEENS5_IJSE_SB_EEEEEEENS4_39AutoVectorizingCopyWithAssumedAlignmentILi128EEENS4_14SM90_TMA_STOREES21_S23_S23_EEEvvEEEEvNT_6ParamsE,"ax",@progbits
	.align	128
.text._ZN7cutlass13device_kernelINS_4gemm6kernel13GemmUniversalIN4cute5tupleIJiiiiEEENS1_10collective13CollectiveMmaINS1_35MainloopSm100TmaUmmaWarpSpecializedILi5ELi2ELi4ENS5_IJNS4_1CILi1EEESB_SB_EEEEENS5_IJNSA_ILi64EEENSA_ILi256EEENSA_ILi128EEEEEENS_12float_e5m2_tENS5_IJlSB_lEEESI_SJ_NS4_8TiledMMAINS4_8MMA_AtomIJNS4_10MMA_TraitsINS4_19SM100_MMA_F8F6F4_SSEJSI_SI_fSE_SF_NS4_17integral_constantINS4_4UMMA5MajorELSQ_0EEESR_NSO_INSP_7ScaleInELSS_0EEEST_EEEEEENS4_6LayoutISC_NS5_IJNSA_ILi0EEESX_SX_EEEEENS5_IJNS4_10UnderscoreES10_S10_EEEEENS4_13SM90_TMA_LOADENS4_14ComposedLayoutINS4_7SwizzleILi3ELi4ELi3EEENS4_18smem_ptr_flag_bitsILi8EEENSW_INS5_IJNSA_ILi8EEESG_EEENS5_IJSG_SB_EEEEEEEvNS4_8identityES13_S1D_vS1E_EENS_8epilogue10collective18CollectiveEpilogueINS1G_23Sm100TmaWarpSpecializedILi4ELi2ELi32ELb0ELb0EEEJSH_NS5_IJNSW_ISE_SB_EES1L_EEESI_SJ_SI_SJ_NS1G_6fusion15FusionCallbacksIS1K_NS1N_17LinearCombinationISI_fSI_fLNS_15FloatRoundStyleE2EEESH_S1M_JEEENS4_5SM1004TMEM4LOAD26SM100_TMEM_LOAD_16dp32b32xES13_NS14_INS15_ILi2ELi4ELi3EEES18_NSW_INS5_IJS19_SE_EEENS5_IJSE_SB_EEEEEEENS4_39AutoVectorizingCopyWithAssumedAlignmentILi128EEENS4_14SM90_TMA_STOREES21_S23_S23_EEEvvEEEEvNT_6ParamsE:
        .type           _ZN7cutlass13device_kernelINS_4gemm6kernel13GemmUniversalIN4cute5tupleIJiiiiEEENS1_10collective13CollectiveMmaINS1_35MainloopSm100TmaUmmaWarpSpecializedILi5ELi2ELi4ENS5_IJNS4_1CILi1EEESB_SB_EEEEENS5_IJNSA_ILi64EEENSA_ILi256EEENSA_ILi128EEEEEENS_12float_e5m2_tENS5_IJlSB_lEEESI_SJ_NS4_8TiledMMAINS4_8MMA_AtomIJNS4_10MMA_TraitsINS4_19SM100_MMA_F8F6F4_SSEJSI_SI_fSE_SF_NS4_17integral_constantINS4_4UMMA5MajorELSQ_0EEESR_NSO_INSP_7ScaleInELSS_0EEEST_EEEEEENS4_6LayoutISC_NS5_IJNSA_ILi0EEESX_SX_EEEEENS5_IJNS4_10UnderscoreES10_S10_EEEEENS4_13SM90_TMA_LOADENS4_14ComposedLayoutINS4_7SwizzleILi3ELi4ELi3EEENS4_18smem_ptr_flag_bitsILi8EEENSW_INS5_IJNSA_ILi8EEESG_EEENS5_IJSG_SB_EEEEEEEvNS4_8identityES13_S1D_vS1E_EENS_8epilogue10collective18CollectiveEpilogueINS1G_23Sm100TmaWarpSpecializedILi4ELi2ELi32ELb0ELb0EEEJSH_NS5_IJNSW_ISE_SB_EES1L_EEESI_SJ_SI_SJ_NS1G_6fusion15FusionCallbacksIS1K_NS1N_17LinearCombinationISI_fSI_fLNS_15FloatRoundStyleE2EEESH_S1M_JEEENS4_5SM1004TMEM4LOAD26SM100_TMEM_LOAD_16dp32b32xES13_NS14_INS15_ILi2ELi4ELi3EEES18_NSW_INS5_IJS19_SE_EEENS5_IJSE_SB_EEEEEEENS4_39AutoVectorizingCopyWithAssumedAlignmentILi128EEENS4_14SM90_TMA_STOREES21_S23_S23_EEEvvEEEEvNT_6ParamsE,@function
        .size           _ZN7cutlass13device_kernelINS_4gemm6kernel13GemmUniversalIN4cute5tupleIJiiiiEEENS1_10collective13CollectiveMmaINS1_35MainloopSm100TmaUmmaWarpSpecializedILi5ELi2ELi4ENS5_IJNS4_1CILi1EEESB_SB_EEEEENS5_IJNSA_ILi64EEENSA_ILi256EEENSA_ILi128EEEEEENS_12float_e5m2_tENS5_IJlSB_lEEESI_SJ_NS4_8TiledMMAINS4_8MMA_AtomIJNS4_10MMA_TraitsINS4_19SM100_MMA_F8F6F4_SSEJSI_SI_fSE_SF_NS4_17integral_constantINS4_4UMMA5MajorELSQ_0EEESR_NSO_INSP_7ScaleInELSS_0EEEST_EEEEEENS4_6LayoutISC_NS5_IJNSA_ILi0EEESX_SX_EEEEENS5_IJNS4_10UnderscoreES10_S10_EEEEENS4_13SM90_TMA_LOADENS4_14ComposedLayoutINS4_7SwizzleILi3ELi4ELi3EEENS4_18smem_ptr_flag_bitsILi8EEENSW_INS5_IJNSA_ILi8EEESG_EEENS5_IJSG_SB_EEEEEEEvNS4_8identityES13_S1D_vS1E_EENS_8epilogue10collective18CollectiveEpilogueINS1G_23Sm100TmaWarpSpecializedILi4ELi2ELi32ELb0ELb0EEEJSH_NS5_IJNSW_ISE_SB_EES1L_EEESI_SJ_SI_SJ_NS1G_6fusion15FusionCallbacksIS1K_NS1N_17LinearCombinationISI_fSI_fLNS_15FloatRoundStyleE2EEESH_S1M_JEEENS4_5SM1004TMEM4LOAD26SM100_TMEM_LOAD_16dp32b32xES13_NS14_INS15_ILi2ELi4ELi3EEES18_NSW_INS5_IJS19_SE_EEENS5_IJSE_SB_EEEEEEENS4_39AutoVectorizingCopyWithAssumedAlignmentILi128EEENS4_14SM90_TMA_STOREES21_S23_S23_EEEvvEEEEvNT_6ParamsE,(.L_x_173 - _ZN7cutlass13device_kernelINS_4gemm6kernel13GemmUniversalIN4cute5tupleIJiiiiEEENS1_10collective13CollectiveMmaINS1_35MainloopSm100TmaUmmaWarpSpecializedILi5ELi2ELi4ENS5_IJNS4_1CILi1EEESB_SB_EEEEENS5_IJNSA_ILi64EEENSA_ILi256EEENSA_ILi128EEEEEENS_12float_e5m2_tENS5_IJlSB_lEEESI_SJ_NS4_8TiledMMAINS4_8MMA_AtomIJNS4_10MMA_TraitsINS4_19SM100_MMA_F8F6F4_SSEJSI_SI_fSE_SF_NS4_17integral_constantINS4_4UMMA5MajorELSQ_0EEESR_NSO_INSP_7ScaleInELSS_0EEEST_EEEEEENS4_6LayoutISC_NS5_IJNSA_ILi0EEESX_SX_EEEEENS5_IJNS4_10UnderscoreES10_S10_EEEEENS4_13SM90_TMA_LOADENS4_14ComposedLayoutINS4_7SwizzleILi3ELi4ELi3EEENS4_18smem_ptr_flag_bitsILi8EEENSW_INS5_IJNSA_ILi8EEESG_EEENS5_IJSG_SB_EEEEEEEvNS4_8identityES13_S1D_vS1E_EENS_8epilogue10collective18CollectiveEpilogueINS1G_23Sm100TmaWarpSpecializedILi4ELi2ELi32ELb0ELb0EEEJSH_NS5_IJNSW_ISE_SB_EES1L_EEESI_SJ_SI_SJ_NS1G_6fusion15FusionCallbacksIS1K_NS1N_17LinearCombinationISI_fSI_fLNS_15FloatRoundStyleE2EEESH_S1M_JEEENS4_5SM1004TMEM4LOAD26SM100_TMEM_LOAD_16dp32b32xES13_NS14_INS15_ILi2ELi4ELi3EEES18_NSW_INS5_IJS19_SE_EEENS5_IJSE_SB_EEEEEEENS4_39AutoVectorizingCopyWithAssumedAlignmentILi128EEENS4_14SM90_TMA_STOREES21_S23_S23_EEEvvEEEEvNT_6ParamsE)
        .other          _ZN7cutlass13device_kernelINS_4gemm6kernel13GemmUniversalIN4cute5tupleIJiiiiEEENS1_10collective13CollectiveMmaINS1_35MainloopSm100TmaUmmaWarpSpecializedILi5ELi2ELi4ENS5_IJNS4_1CILi1EEESB_SB_EEEEENS5_IJNSA_ILi64EEENSA_ILi256EEENSA_ILi128EEEEEENS_12float_e5m2_tENS5_IJlSB_lEEESI_SJ_NS4_8TiledMMAINS4_8MMA_AtomIJNS4_10MMA_TraitsINS4_19SM100_MMA_F8F6F4_SSEJSI_SI_fSE_SF_NS4_17integral_constantINS4_4UMMA5MajorELSQ_0EEESR_NSO_INSP_7ScaleInELSS_0EEEST_EEEEEENS4_6LayoutISC_NS5_IJNSA_ILi0EEESX_SX_EEEEENS5_IJNS4_10UnderscoreES10_S10_EEEEENS4_13SM90_TMA_LOADENS4_14ComposedLayoutINS4_7SwizzleILi3ELi4ELi3EEENS4_18smem_ptr_flag_bitsILi8EEENSW_INS5_IJNSA_ILi8EEESG_EEENS5_IJSG_SB_EEEEEEEvNS4_8identityES13_S1D_vS1E_EENS_8epilogue10collective18CollectiveEpilogueINS1G_23Sm100TmaWarpSpecializedILi4ELi2ELi32ELb0ELb0EEEJSH_NS5_IJNSW_ISE_SB_EES1L_EEESI_SJ_SI_SJ_NS1G_6fusion15FusionCallbacksIS1K_NS1N_17LinearCombinationISI_fSI_fLNS_15FloatRoundStyleE2EEESH_S1M_JEEENS4_5SM1004TMEM4LOAD26SM100_TMEM_LOAD_16dp32b32xES13_NS14_INS15_ILi2ELi4ELi3EEES18_NSW_INS5_IJS19_SE_EEENS5_IJSE_SB_EEEEEEENS4_39AutoVectorizingCopyWithAssumedAlignmentILi128EEENS4_14SM90_TMA_STOREES21_S23_S23_EEEvvEEEEvNT_6ParamsE,@"STO_CUDA_ENTRY STV_DEFAULT"
_ZN7cutlass13device_kernelINS_4gemm6kernel13GemmUniversalIN4cute5tupleIJiiiiEEENS1_10collective13CollectiveMmaINS1_35MainloopSm100TmaUmmaWarpSpecializedILi5ELi2ELi4ENS5_IJNS4_1CILi1EEESB_SB_EEEEENS5_IJNSA_ILi64EEENSA_ILi256EEENSA_ILi128EEEEEENS_12float_e5m2_tENS5_IJlSB_lEEESI_SJ_NS4_8TiledMMAINS4_8MMA_AtomIJNS4_10MMA_TraitsINS4_19SM100_MMA_F8F6F4_SSEJSI_SI_fSE_SF_NS4_17integral_constantINS4_4UMMA5MajorELSQ_0EEESR_NSO_INSP_7ScaleInELSS_0EEEST_EEEEEENS4_6LayoutISC_NS5_IJNSA_ILi0EEESX_SX_EEEEENS5_IJNS4_10UnderscoreES10_S10_EEEEENS4_13SM90_TMA_LOADENS4_14ComposedLayoutINS4_7SwizzleILi3ELi4ELi3EEENS4_18smem_ptr_flag_bitsILi8EEENSW_INS5_IJNSA_ILi8EEESG_EEENS5_IJSG_SB_EEEEEEEvNS4_8identityES13_S1D_vS1E_EENS_8epilogue10collective18CollectiveEpilogueINS1G_23Sm100TmaWarpSpecializedILi4ELi2ELi32ELb0ELb0EEEJSH_NS5_IJNSW_ISE_SB_EES1L_EEESI_SJ_SI_SJ_NS1G_6fusion15FusionCallbacksIS1K_NS1N_17LinearCombinationISI_fSI_fLNS_15FloatRoundStyleE2EEESH_S1M_JEEENS4_5SM1004TMEM4LOAD26SM100_TMEM_LOAD_16dp32b32xES13_NS14_INS15_ILi2ELi4ELi3EEES18_NSW_INS5_IJS19_SE_EEENS5_IJSE_SB_EEEEEEENS4_39AutoVectorizingCopyWithAssumedAlignmentILi128EEENS4_14SM90_TMA_STOREES21_S23_S23_EEEvvEEEEvNT_6ParamsE:
[----:B------:R-:W1:Y:S01]  /*0000*/  LDC R1, c[0x0][0x37c] ;  /* 0x0000df00ff017b82 */ /* 0x000e620000000800 */
[----:B------:R-:W2:Y:S01]  /*0010*/  S2R R108, SR_TID.X ;  /* 0x00000000006c7919 */ /* 0x000ea20000002100 */
[----:B------:R-:W3:Y:S01]  /*0020*/  LDCU.64 UR4, c[0x0][0x890] ;  /* 0x00011200ff0477ac */ /* 0x000ee20008000a00 */
[----:B------:R-:W-:Y:S02]  /*0030*/  PRMT R96, RZ, 0x7610, R96 ;  /* 0x00007610ff607816 */ /* 0x000fe40000000060 */
[----:B------:R-:W-:Y:S01]  /*0040*/  ELECT P5, URZ, PT ;  /* 0x0000000000ff782f */ /* 0x000fe200038a0000 */
[----:B------:R-:W4:Y:S01]  /*0050*/  LDCU.64 UR46, c[0x0][0x358] ;  /* 0x00006b00ff2e77ac */ /* 0x000f220008000a00 */
[----:B---3--:R-:W-:-:S04]  /*0060*/  UISETP.NE.U32.AND UP0, UPT, UR4, URZ, UPT ;  /* 0x000000ff0400728c */ /* 0x008fc8000bf05070 */
[----:B------:R-:W-:Y:S01]  /*0070*/  UISETP.NE.AND.EX UP0, UPT, UR5, URZ, UPT, UP0 ;  /* 0x000000ff0500728c */ /* 0x000fe2000bf05300 */
[----:B--2---:R-:W-:-:S05]  /*0080*/  SHF.R.U32.HI R101, RZ, 0x5, R108 ;  /* 0x00000005ff657819 */ /* 0x004fca000001166c */
[----:B------:R-:W2:Y:S02]  /*0090*/  SHFL.IDX PT, R0, R101, RZ, 0x1f ;  /* 0x00001fff65007589 */ /* 0x000ea400000e0000 */
[----:B--2---:R-:W-:Y:S01]  /*00a0*/  R2UR UR8, R0 ;  /* 0x00000000000872ca */ /* 0x004fe200000e0000 */
[----:B-1--4-:R-:W-:-:S14]  /*00b0*/  BRA.U UP0, `(.L_x_0) ;  /* 0x00000001002c7547 */ /* 0x012fdc000b800000 */
[----:B------:R-:W1:Y:S02]  /*00c0*/  LDCU.64 UR6, c[0x0][0x888] ;  /* 0x00011100ff0677ac */ /* 0x000e640008000a00 */
[----:B-1----:R-:W-:-:S04]  /*00d0*/  UISETP.NE.U32.AND UP0, UPT, UR6, URZ, UPT ;  /* 0x000000ff0600728c */ /* 0x002fc8000bf05070 */
[----:B------:R-:W-:-:S09]  /*00e0*/  UISETP.NE.AND.EX UP0, UPT, UR7, URZ, UPT, UP0 ;  /* 0x000000ff0700728c */ /* 0x000fd2000bf05300 */
[----:B------:R-:W-:Y:S05]  /*00f0*/  BRA.U !UP0, `(.L_x_1) ;  /* 0x0000000108107547 */ /* 0x000fea000b800000 */
[----:B------:R-:W1:Y:S02]  /*0100*/  LDC.64 R2, c[0x0][0x888] ;  /* 0x00022200ff027b82 */ /* 0x000e640000000a00 */
[----:B-1----:R1:W5:Y:S01]  /*0110*/  LDG.E R49, desc[UR46][R2.64] ;  /* 0x0000002e02317981 */ /* 0x002362000c1e1900 */
[----:B------:R-:W-:Y:S01]  /*0120*/  HFMA2 R96, -RZ, RZ, 0, 5.9604644775390625e-08 ;  /* 0x00000001ff607431 */ /* 0x000fe200000001ff */
[----:B------:R-:W-:Y:S05]  /*0130*/  BRA `(.L_x_0) ;  /* 0x00000000000c7947 */ /* 0x000fea0003800000 */
.L_x_1:
[----:B------:R-:W1:Y:S01]  /*0140*/  LDCU UR6, c[0x0][0x880] ;  /* 0x00011000ff0677ac */ /* 0x000e620008000800 */
[----:B------:R-:W-:Y:S01]  /*0150*/  HFMA2 R96, -RZ, RZ, 0, 5.9604644775390625e-08 ;  /* 0x00000001ff607431 */ /* 0x000fe200000001ff */
[----:B-1----:R-:W-:-:S07]  /*0160*/  MOV R49, UR6 ;  /* 0x0000000600317c02 */ /* 0x002fce0008000f00 */
.L_x_0:
[----:B------:R-:W2:Y:S02]  /*0170*/  LDCU.64 UR6, c[0x0][0x8b0] ;  /* 0x00011600ff0677ac */ /* 0x000ea40008000a00 */
[----:B--2---:R-:W-:-:S04]  /*0180*/  UISETP.NE.U32.AND UP0, UPT, UR6, URZ, UPT ;  /* 0x000000ff0600728c */ /* 0x004fc8000bf05070 */
[----:B------:R-:W-:-:S09]  /*0190*/  UISETP.NE.AND.EX UP0, UPT, UR7, URZ, UPT, UP0 ;  /* 0x000000ff0700728c */ /* 0x000fd2000bf05300 */
[----:B------:R-:W-:Y:S05]  /*01a0*/  BRA.U UP0, `(.L_x_2) ;  /* 0x0000000100247547 */ /* 0x000fea000b800000 */
[----:B------:R-:W2:Y:S02]  /*01b0*/  LDCU.64 UR6, c[0x0][0x8a8] ;  /* 0x00011500ff0677ac */ /* 0x000ea40008000a00 */
[----:B--2---:R-:W-:-:S04]  /*01c0*/  UISETP.NE.U32.AND UP0, UPT, UR6, URZ, UPT ;  /* 0x000000ff0600728c */ /* 0x004fc8000bf05070 */
[----:B------:R-:W-:-:S09]  /*01d0*/  UISETP.NE.AND.EX UP0, UPT, UR7, URZ, UPT, UP0 ;  /* 0x000000ff0700728c */ /* 0x000fd2000bf05300 */
[----:B------:R-:W-:Y:S05]  /*01e0*/  BRA.U !UP0, `(.L_x_3) ;  /* 0x00000001080c7547 */ /* 0x000fea000b800000 */
[----:B-1----:R-:W1:Y:S02]  /*01f0*/  LDC.64 R2, c[0x0][0x8a8] ;  /* 0x00022a00ff027b82 */ /* 0x002e640000000a00 */
[----:B-1----:R2:W5:Y:S01]  /*0200*/  LDG.E R47, desc[UR46][R2.64] ;  /* 0x0000002e022f7981 */ /* 0x002562000c1e1900 */
[----:B------:R-:W-:Y:S05]  /*0210*/  BRA `(.L_x_2) ;  /* 0x0000000000087947 */ /* 0x000fea0003800000 */
.L_x_3:
[----:B------:R-:W2:Y:S02]  /*0220*/  LDCU UR6, c[0x0][0x8a0] ;  /* 0x00011400ff0677ac */ /* 0x000ea40008000800 */
[----:B--2---:R-:W-:Y:S02]  /*0230*/  MOV R47, UR6 ;  /* 0x00000006002f7c02 */ /* 0x004fe40008000f00 */
.L_x_2:
[----:B------:R-:W-:Y:S01]  /*0240*/  IMAD.U32 R0, RZ, RZ, UR8 ;  /* 0x00000008ff007e24 */ /* 0x000fe2000f8e00ff */
[----:B------:R-:W-:Y:S04]  /*0250*/  BSSY.RECONVERGENT B0, `(.L_x_4) ;  /* 0x000000c000007945 */ /* 0x000fe80003800200 */
[C---:B------:R-:W-:Y:S02]  /*0260*/  ISETP.NE.OR P1, PT, R0.reuse, 0x1, !P5 ;  /* 0x000000010000780c */ /* 0x040fe40006f25670 */
[----:B------:R-:W-:-:S11]  /*0270*/  ISETP.NE.OR P0, PT, R0, 0x3, !P5 ;  /* 0x000000030000780c */ /* 0x000fd60006f05670 */
[----:B------:R-:W-:Y:S05]  /*0280*/  @P1 BRA `(.L_x_5) ;  /* 0x0000000000201947 */ /* 0x000fea0003800000 */
[----:B------:R-:W3:Y:S02]  /*0290*/  LDCU.64 UR6, c[0x0][0x348] ;  /* 0x00006900ff0677ac */ /* 0x000ee40008000a00 */
[----:B---3--:R-:W-:Y:S02]  /*02a0*/  UIADD3 UR10, UP1, UPT, UR6, 0x80, URZ ;  /* 0x00000080060a7890 */ /* 0x008fe4000ff3e0ff */
[----:B------:R-:W-:Y:S02]  /*02b0*/  UIADD3 UR6, UP0, UPT, UR6, 0x180, URZ ;  /* 0x0000018006067890 */ /* 0x000fe4000ff1e0ff */
[----:B------:R-:W-:Y:S02]  /*02c0*/  UIADD3.X UR11, UPT, UPT, URZ, UR7, URZ, UP1, !UPT ;  /* 0x00000007ff0b7290 */ /* 0x000fe40008ffe4ff */
[----:B------:R-:W-:-:S07]  /*02d0*/  UIADD3.X UR7, UPT, UPT, URZ, UR7, URZ, UP0, !UPT ;  /* 0x00000007ff077290 */ /* 0x000fce00087fe4ff */
[----:B------:R3:W-:Y:S02]  /*02e0*/  UTMACCTL.PF [UR10] ;  /* 0x000000000a0079b9 */ /* 0x0007e40008040000 */
[----:B------:R3:W-:Y:S02]  /*02f0*/  UTMACCTL.PF [UR6] ;  /* 0x00000000060079b9 */ /* 0x0007e40008040000 */
[----:B---3--:R-:W-:Y:S01]  /*0300*/  NOP ;  /* 0x0000000000007918 */ /* 0x008fe20000000000 */
.L_x_5:
[----:B------:R-:W-:Y:S05]  /*0310*/  BSYNC.RECONVERGENT B0 ;  /* 0x0000000000007941 */ /* 0x000fea0003800200 */
.L_x_4:
[----:B------:R-:W-:Y:S04]  /*0320*/  BSSY.RECONVERGENT B0, `(.L_x_6) ;  /* 0x000000a000007945 */ /* 0x000fe80003800200 */
        /* <DEDUP_REMOVED lines=9> */
.L_x_7:
[----:B------:R-:W-:Y:S05]  /*03c0*/  BSYNC.RECONVERGENT B0 ;  /* 0x0000000000007941 */ /* 0x000fea0003800200 */
.L_x_6:
[----:B------:R-:W3:Y:S01]  /*03d0*/  LDCU.64 UR6, c[0x0][0x888] ;  /* 0x00011100ff0677ac */ /* 0x000ee20008000a00 */
[----:B------:R-:W-:Y:S02]  /*03e0*/  UISETP.EQ.U32.AND UP1, UPT, UR4, URZ, UPT ;  /* 0x000000ff0400728c */ /* 0x000fe4000bf22070 */
[----:B------:R-:W-:Y:S02]  /*03f0*/  UPLOP3.LUT UP2, UPT, UPT, UPT, UPT, 0x80, 0x8 ;  /* 0x000000000008789c */ /* 0x000fe40003f4f070 */
[----:B---3--:R-:W-:-:S04]  /*0400*/  UISETP.NE.U32.AND UP0, UPT, UR6, URZ, UPT ;  /* 0x000000ff0600728c */ /* 0x008fc8000bf05070 */
[----:B------:R-:W-:-:S04]  /*0410*/  UISETP.NE.AND.EX UP0, UPT, UR7, URZ, UPT, UP0 ;  /* 0x000000ff0700728c */ /* 0x000fc8000bf05300 */
[----:B------:R-:W-:-:S04]  /*0420*/  UISETP.EQ.OR.EX UP3, UPT, UR5, URZ, !UP0, UP1 ;  /* 0x000000ff0500728c */ /* 0x000fc8000c762710 */
[----:B------:R-:W-:-:S05]  /*0430*/  UP2UR UR50, UPR, URZ, 0x8 ;  /* 0x00000008ff327883 */ /* 0x000fca0008000000 */
[----:B------:R-:W-:Y:S07]  /*0440*/  BRA.U !UP3, `(.L_x_8) ;  /* 0x000000010b207547 */ /* 0x000fee000b800000 */
[----:B------:R-:W-:Y:S01]  /*0450*/  UISETP.NE.U32.AND UP2, UPT, UR4, URZ, UPT ;  /* 0x000000ff0400728c */ /* 0x000fe2000bf45070 */
[----:B-----5:R-:W-:Y:S01]  /*0460*/  FSETP.NEU.AND P0, PT, R49, RZ, PT ;  /* 0x000000ff3100720b */ /* 0x020fe20003f0d000 */
[----:B------:R-:W-:Y:S02]  /*0470*/  USEL UR4, URZ, 0xffffffff, UP0 ;  /* 0xffffffffff047887 */ /* 0x000fe40008000000 */
[----:B------:R-:W-:-:S10]  /*0480*/  UISETP.NE.AND.EX UP2, UPT, UR5, URZ, UPT, UP2 ;  /* 0x000000ff0500728c */ /* 0x000fd4000bf45320 */
[----:B------:R-:W-:Y:S01]  /*0490*/  VOTEU.ANY UP1, P0 ;  /* 0x0000000000ff7886 */ /* 0x000fe20000020100 */
[----:B------:R-:W-:-:S04]  /*04a0*/  @!UP2 USEL UR4, URZ, 0xffffffff, UP1 ;  /* 0xffffffffff04a887 */ /* 0x000fc80008800000 */
[----:B------:R-:W-:-:S04]  /*04b0*/  ULOP3.LUT UR4, UR4, 0x1, URZ, 0xc0, !UPT ;  /* 0x0000000104047892 */ /* 0x000fc8000f8ec0ff */
[----:B------:R-:W-:-:S11]  /*04c0*/  UISETP.NE.U32.AND UP2, UPT, UR4, 0x1, UPT ;  /* 0x000000010400788c */ /* 0x000fd6000bf45070 */
.L_x_8:
[----:B-12---:R-:W1:Y:S01]  /*04d0*/  SHFL.IDX PT, R2, R101, RZ, 0x1f ;  /* 0x00001fff65027589 */ /* 0x006e6200000e0000 */
[----:B------:R-:W-:-:S04]  /*04e0*/  UISETP.NE.AND UP1, UPT, UR8, 0x2, UPT ;  /* 0x000000020800788c */ /* 0x000fc8000bf25270 */
[----:B------:R-:W-:Y:S01]  /*04f0*/  USEL UR6, URZ, 0x1, UP1 ;  /* 0x00000001ff067887 */ /* 0x000fe20008800000 */
[----:B-1----:R-:W-:-:S13]  /*0500*/  ISETP.NE.AND P0, PT, R2, RZ, PT ;  /* 0x000000ff0200720c */ /* 0x002fda0003f05270 */
[----:B------:R-:W-:Y:S05]  /*0510*/  @P0 BRA `(.L_x_9) ;  /* 0x0000000000500947 */ /* 0x000fea0003800000 */
[----:B------:R-:W1:Y:S01]  /*0520*/  S2UR UR5, SR_CgaCtaId ;  /* 0x00000000000579c3 */ /* 0x000e620000008800 */
[----:B------:R-:W-:Y:S01]  /*0530*/  UMOV UR7, 0x400 ;  /* 0x0000040000077882 */ /* 0x000fe20000000000 */
[----:B------:R-:W-:Y:S01]  /*0540*/  UMOV UR4, 0x1 ;  /* 0x0000000100047882 */ /* 0x000fe20000000000 */
[----:B------:R-:W-:Y:S01]  /*0550*/  ELECT P0, URZ, PT ;  /* 0x0000000000ff782f */ /* 0x000fe20003800000 */
[----:B------:R-:W-:-:S04]  /*0560*/  UIADD3 UR10, UPT, UPT, -UR4, 0x100000, URZ ;  /* 0x00100000040a7890 */ /* 0x000fc8000fffe1ff */
[----:B------:R-:W-:Y:S02]  /*0570*/  USHF.L.U32 UR11, UR10, 0xb, URZ ;  /* 0x0000000b0a0b7899 */ /* 0x000fe400080006ff */
[----:B------:R-:W-:Y:S02]  /*0580*/  USHF.L.U32 UR10, UR10, 0x1, URZ ;  /* 0x000000010a0a7899 */ /* 0x000fe400080006ff */
[----:B-1----:R-:W-:Y:S01]  /*0590*/  ULEA UR5, UR5, UR7, 0x18 ;  /* 0x0000000705057291 */ /* 0x002fe2000f8ec0ff */
[----:B------:R-:W1:Y:S11]  /*05a0*/  FENCE.VIEW.ASYNC.S ;  /* 0x00000000000073c6 */ /* 0x000e760000000000 */
[----:B-1----:R1:W2:Y:S01]  /*05b0*/  SYNCS.EXCH.64 URZ, [UR5], UR10 ;  /* 0x0000000a05ff75b2 */ /* 0x0022a20008000100 */
[----:B------:R1:W3:Y:S01]  /*05c0*/  SYNCS.EXCH.64 URZ, [UR5+0x28], UR10 ;  /* 0x0000280a05ff75b2 */ /* 0x0002e20008000100 */
[----:B------:R1:W4:Y:S01]  /*05d0*/  SYNCS.EXCH.64 URZ, [UR5+0x8], UR10 ;  /* 0x0000080a05ff75b2 */ /* 0x0003220008000100 */
[----:B------:R1:W1:Y:S01]  /*05e0*/  SYNCS.EXCH.64 URZ, [UR5+0x30], UR10 ;  /* 0x0000300a05ff75b2 */ /* 0x0002620008000100 */
[----:B------:R1:W1:Y:S01]  /*05f0*/  SYNCS.EXCH.64 URZ, [UR5+0x10], UR10 ;  /* 0x0000100a05ff75b2 */ /* 0x0002620008000100 */
[----:B------:R1:W1:Y:S01]  /*0600*/  SYNCS.EXCH.64 URZ, [UR5+0x38], UR10 ;  /* 0x0000380a05ff75b2 */ /* 0x0002620008000100 */
[----:B------:R1:W1:Y:S01]  /*0610*/  SYNCS.EXCH.64 URZ, [UR5+0x18], UR10 ;  /* 0x0000180a05ff75b2 */ /* 0x0002620008000100 */
[----:B------:R1:W1:Y:S01]  /*0620*/  SYNCS.EXCH.64 URZ, [UR5+0x40], UR10 ;  /* 0x0000400a05ff75b2 */ /* 0x0002620008000100 */
[----:B------:R1:W1:Y:S01]  /*0630*/  SYNCS.EXCH.64 URZ, [UR5+0x20], UR10 ;  /* 0x0000200a05ff75b2 */ /* 0x0002620008000100 */
[----:B------:R1:W1:Y:S01]  /*0640*/  SYNCS.EXCH.64 URZ, [UR5+0x48], UR10 ;  /* 0x0000480a05ff75b2 */ /* 0x0002620008000100 */
[----:B------:R-:W-:Y:S01]  /*0650*/  NOP ;  /* 0x0000000000007918 */ /* 0x000fe20000000000 */
.L_x_9:
[----:B------:R-:W2:Y:S01]  /*0660*/  SHFL.IDX PT, R2, R101, RZ, 0x1f ;  /* 0x00001fff65027589 */ /* 0x000ea200000e0000 */
[----:B------:R-:W-:Y:S01]  /*0670*/  NOP ;  /* 0x0000000000007918 */ /* 0x000fe20000000000 */
[----:B--2---:R-:W-:-:S13]  /*0680*/  ISETP.NE.AND P0, PT, R2, 0x1, PT ;  /* 0x000000010200780c */ /* 0x004fda0003f05270 */
[----:B------:R-:W-:Y:S05]  /*0690*/  @P0 BRA `(.L_x_10) ;  /* 0x0000000000580947 */ /* 0x000fea0003800000 */
[----:B------:R-:W2:Y:S01]  /*06a0*/  S2UR UR7, SR_CgaCtaId ;  /* 0x00000000000779c3 */ /* 0x000ea20000008800 */
[----:B------:R-:W-:Y:S01]  /*06b0*/  UMOV UR9, 0x400 ;  /* 0x0000040000097882 */ /* 0x000fe20000000000 */
[----:B-1----:R-:W-:Y:S01]  /*06c0*/  UMOV UR5, 0x20 ;  /* 0x0000002000057882 */ /* 0x002fe20000000000 */
[----:B------:R-:W-:Y:S01]  /*06d0*/  UMOV UR4, 0x80 ;  /* 0x0000008000047882 */ /* 0x000fe20000000000 */
[----:B------:R-:W-:-:S04]  /*06e0*/  UIADD3 UR10, UPT, UPT, -UR5, 0x100000, URZ ;  /* 0x00100000050a7890 */ /* 0x000fc8000fffe1ff */
[----:B------:R-:W-:Y:S02]  /*06f0*/  USHF.L.U32 UR11, UR10, 0xb, URZ ;  /* 0x0000000b0a0b7899 */ /* 0x000fe400080006ff */
[----:B------:R-:W-:Y:S02]  /*0700*/  USHF.L.U32 UR10, UR10, 0x1, URZ ;  /* 0x000000010a0a7899 */ /* 0x000fe400080006ff */
[----:B------:R-:W-:-:S04]  /*0710*/  UIADD3 UR4, UPT, UPT, -UR4, 0x100000, URZ ;  /* 0x0010000004047890 */ /* 0x000fc8000fffe1ff */
[----:B------:R-:W-:Y:S02]  /*0720*/  USHF.L.U32 UR5, UR4, 0xb, URZ ;  /* 0x0000000b04057899 */ /* 0x000fe400080006ff */
[----:B------:R-:W-:Y:S01]  /*0730*/  USHF.L.U32 UR4, UR4, 0x1, URZ ;  /* 0x0000000104047899 */ /* 0x000fe200080006ff */
[----:B------:R-:W-:Y:S01]  /*0740*/  ELECT P0, URZ, PT ;  /* 0x0000000000ff782f */ /* 0x000fe20003800000 */
[----:B--2---:R-:W-:Y:S01]  /*0750*/  ULEA UR7, UR7, UR9, 0x18 ;  /* 0x0000000907077291 */ /* 0x004fe2000f8ec0ff */
[----:B------:R-:W1:Y:S11]  /*0760*/  FENCE.VIEW.ASYNC.S ;  /* 0x00000000000073c6 */ /* 0x000e760000000000 */
[----:B-1----:R2:W1:Y:S01]  /*0770*/  SYNCS.EXCH.64 URZ, [UR7+0x50], UR10 ;  /* 0x0000500a07ff75b2 */ /* 0x0024620008000100 */
[----:B------:R2:W1:Y:S01]  /*0780*/  SYNCS.EXCH.64 URZ, [UR7+0x70], UR4 ;  /* 0x0000700407ff75b2 */ /* 0x0004620008000100 */
[----:B------:R2:W1:Y:S01]  /*0790*/  SYNCS.EXCH.64 URZ, [UR7+0x58], UR10 ;  /* 0x0000580a07ff75b2 */ /* 0x0004620008000100 */
[----:B------:R2:W1:Y:S01]  /*07a0*/  SYNCS.EXCH.64 URZ, [UR7+0x78], UR4 ;  /* 0x0000780407ff75b2 */ /* 0x0004620008000100 */
[----:B------:R2:W1:Y:S01]  /*07b0*/  SYNCS.EXCH.64 URZ, [UR7+0x60], UR10 ;  /* 0x0000600a07ff75b2 */ /* 0x0004620008000100 */
[----:B------:R2:W1:Y:S01]  /*07c0*/  SYNCS.EXCH.64 URZ, [UR7+0x80], UR4 ;  /* 0x0000800407ff75b2 */ /* 0x0004620008000100 */
[----:B------:R2:W1:Y:S01]  /*07d0*/  SYNCS.EXCH.64 URZ, [UR7+0x68], UR10 ;  /* 0x0000680a07ff75b2 */ /* 0x0004620008000100 */
[----:B------:R2:W1:Y:S02]  /*07e0*/  SYNCS.EXCH.64 URZ, [UR7+0x88], UR4 ;  /* 0x0000880407ff75b2 */ /* 0x0004640008000100 */
[----:B--2---:R-:W-:Y:S01]  /*07f0*/  NOP ;  /* 0x0000000000007918 */ /* 0x004fe20000000000 */
.L_x_10:
[----:B------:R-:W2:Y:S01]  /*0800*/  SHFL.IDX PT, R2, R101, RZ, 0x1f ;  /* 0x00001fff65027589 */ /* 0x000ea200000e0000 */
[----:B------:R-:W-:Y:S01]  /*0810*/  NOP ;  /* 0x0000000000007918 */ /* 0x000fe20000000000 */
[----:B--2---:R-:W-:-:S13]  /*0820*/  ISETP.NE.AND P0, PT, R2, 0x3, PT ;  /* 0x000000030200780c */ /* 0x004fda0003f05270 */
[----:B------:R-:W-:Y:S05]  /*0830*/  @P0 BRA `(.L_x_11) ;  /* 0x0000000000300947 */ /* 0x000fea0003800000 */
[----:B-1----:R-:W1:Y:S01]  /*0840*/  S2UR UR5, SR_CgaCtaId ;  /* 0x00000000000579c3 */ /* 0x002e620000008800 */
        /* <DEDUP_REMOVED lines=8> */
[----:B-1----:R2:W1:Y:S01]  /*08d0*/  SYNCS.EXCH.64 URZ, [UR5+0x90], UR10 ;  /* 0x0000900a05ff75b2 */ /* 0x0024620008000100 */
[----:B------:R2:W1:Y:S02]  /*08e0*/  SYNCS.EXCH.64 URZ, [UR5+0x98], UR10 ;  /* 0x0000980a05ff75b2 */ /* 0x0004640008000100 */
[----:B--2---:R-:W-:Y:S01]  /*08f0*/  NOP ;  /* 0x0000000000007918 */ /* 0x004fe20000000000 */
.L_x_11:
[----:B------:R-:W2:Y:S01]  /*0900*/  SHFL.IDX PT, R2, R101, RZ, 0x1f ;  /* 0x00001fff65027589 */ /* 0x000ea200000e0000 */
[----:B------:R-:W-:Y:S01]  /*0910*/  NOP ;  /* 0x0000000000007918 */ /* 0x000fe20000000000 */
[----:B--2---:R-:W-:-:S13]  /*0920*/  ISETP.NE.AND P0, PT, R2, 0x4, PT ;  /* 0x000000040200780c */ /* 0x004fda0003f05270 */
[----:B------:R-:W-:Y:S05]  /*0930*/  @P0 BRA `(.L_x_12) ;  /* 0x00000000004c0947 */ /* 0x000fea0003800000 */
[----:B-1----:R-:W1:Y:S01]  /*0940*/  S2UR UR5, SR_CgaCtaId ;  /* 0x00000000000579c3 */ /* 0x002e620000008800 */
[----:B------:R-:W-:Y:S01]  /*0950*/  UMOV UR9, 0x100 ;  /* 0x0000010000097882 */ /* 0x000fe20000000000 */
[----:B------:R-:W-:Y:S01]  /*0960*/  UMOV UR7, 0x400 ;  /* 0x0000040000077882 */ /* 0x000fe20000000000 */
[----:B------:R-:W-:Y:S01]  /*0970*/  USEL UR9, UR9, 0xe0, UP2 ;  /* 0x000000e009097887 */ /* 0x000fe20009000000 */
[----:B------:R-:W-:Y:S01]  /*0980*/  UMOV UR4, 0x1 ;  /* 0x0000000100047882 */ /* 0x000fe20000000000 */
[----:B------:R-:W-:Y:S01]  /*0990*/  ELECT P0, URZ, PT ;  /* 0x0000000000ff782f */ /* 0x000fe20003800000 */
[----:B------:R-:W-:-:S04]  /*09a0*/  UIADD3 UR10, UPT, UPT, -UR4, 0x100000, URZ ;  /* 0x00100000040a7890 */ /* 0x000fc8000fffe1ff */
[----:B------:R-:W-:Y:S02]  /*09b0*/  USHF.L.U32 UR11, UR10, 0xb, URZ ;  /* 0x0000000b0a0b7899 */ /* 0x000fe400080006ff */
[----:B------:R-:W-:Y:S02]  /*09c0*/  USHF.L.U32 UR10, UR10, 0x1, URZ ;  /* 0x000000010a0a7899 */ /* 0x000fe400080006ff */
[----:B------:R-:W-:-:S04]  /*09d0*/  UIADD3 UR12, UPT, UPT, -UR9, 0x100000, URZ ;  /* 0x00100000090c7890 */ /* 0x000fc8000fffe1ff */
[----:B------:R-:W-:Y:S02]  /*09e0*/  USHF.L.U32 UR13, UR12, 0xb, URZ ;  /* 0x0000000b0c0d7899 */ /* 0x000fe400080006ff */
[----:B------:R-:W-:Y:S02]  /*09f0*/  USHF.L.U32 UR12, UR12, 0x1, URZ ;  /* 0x000000010c0c7899 */ /* 0x000fe400080006ff */
[----:B-1----:R-:W-:Y:S01]  /*0a00*/  ULEA UR5, UR5, UR7, 0x18 ;  /* 0x0000000705057291 */ /* 0x002fe2000f8ec0ff */
[----:B------:R-:W1:Y:S11]  /*0a10*/  FENCE.VIEW.ASYNC.S ;  /* 0x00000000000073c6 */ /* 0x000e760000000000 */
[----:B-1----:R2:W1:Y:S01]  /*0a20*/  SYNCS.EXCH.64 URZ, [UR5+0xa0], UR10 ;  /* 0x0000a00a05ff75b2 */ /* 0x0024620008000100 */
[----:B------:R2:W1:Y:S01]  /*0a30*/  SYNCS.EXCH.64 URZ, [UR5+0xb0], UR12 ;  /* 0x0000b00c05ff75b2 */ /* 0x0004620008000100 */
[----:B------:R2:W1:Y:S01]  /*0a40*/  SYNCS.EXCH.64 URZ, [UR5+0xa8], UR10 ;  /* 0x0000a80a05ff75b2 */ /* 0x0004620008000100 */
[----:B------:R2:W1:Y:S02]  /*0a50*/  SYNCS.EXCH.64 URZ, [UR5+0xb8], UR12 ;  /* 0x0000b80c05ff75b2 */ /* 0x0004640008000100 */
[----:B--2---:R-:W-:Y:S01]  /*0a60*/  NOP ;  /* 0x0000000000007918 */ /* 0x004fe20000000000 */
.L_x_12:
        /* <DEDUP_REMOVED lines=26> */
.L_x_13:
        /* <DEDUP_REMOVED lines=18> */
.L_x_14:
[----:B-1----:R-:W1:Y:S01]  /*0d30*/  S2UR UR5, SR_CTAID.X ;  /* 0x00000000000579c3 */ /* 0x002e620000002500 */
[----:B------:R-:W-:-:S05]  /*0d40*/  CS2R.32 R95, SR_CgaSize ;  /* 0x00000000005f7805 */ /* 0x000fca0000008a00 */
[----:B------:R-:W-:-:S05]  /*0d50*/  IMAD R95, R95, -0xa0, RZ ;  /* 0xffffff605f5f7824 */ /* 0x000fca00078e02ff */
[----:B------:R-:W-:-:S14]  /*0d60*/  R2UR UR9, R95 ;  /* 0x000000005f0972ca */ /* 0x000fdc00000e0000 */
[----:B------:R-:W2:Y:S01]  /*0d70*/  LDCU UR9, c[0x0][UR9+0x2b0] ;  /* 0x00005600090977ac */ /* 0x000ea20008000800 */
[----:B------:R-:W-:Y:S01]  /*0d80*/  NOP ;  /* 0x0000000000007918 */ /* 0x000fe20000000000 */
[----:B------:R-:W-:-:S05]  /*0d90*/  CS2R.32 R95, SR_CgaSize ;  /* 0x00000000005f7805 */ /* 0x000fca0000008a00 */
[----:B------:R-:W-:-:S05]  /*0da0*/  IMAD R95, R95, -0xa0, RZ ;  /* 0xffffff605f5f7824 */ /* 0x000fca00078e02ff */
[----:B------:R-:W-:-:S14]  /*0db0*/  R2UR UR7, R95 ;  /* 0x000000005f0772ca */ /* 0x000fdc00000e0000 */
[----:B------:R-:W3:Y:S01]  /*0dc0*/  LDCU UR7, c[0x0][UR7+0x2b4] ;  /* 0x00005680070777ac */ /* 0x000ee20008000800 */
[----:B------:R-:W4:Y:S08]  /*0dd0*/  S2UR UR4, SR_CTAID.Y ;  /* 0x00000000000479c3 */ /* 0x000f300000002600 */
[----:B------:R-:W3:Y:S01]  /*0de0*/  LDC R10, c[0x0][0xb24] ;  /* 0x0002c900ff0a7b82 */ /* 0x000ee20000000800 */
[----:B-1----:R-:W-:-:S02]  /*0df0*/  I2FP.F32.U32 R95, UR5 ;  /* 0x00000005005f7c45 */ /* 0x002fc40008201000 */
[----:B------:R-:W-:-:S05]  /*0e00*/  CS2R.32 R3, SR_CgaSize ;  /* 0x0000000000037805 */ /* 0x000fca0000008a00 */
[----:B------:R-:W-:-:S06]  /*0e10*/  IMAD R3, R3, -0xa0, RZ ;  /* 0xffffff6003037824 */ /* 0x000fcc00078e02ff */
[----:B------:R-:W1:Y:S01]  /*0e20*/  LDC R3, c[0x0][R3+0x2a0] ;  /* 0x0000a80003037b82 */ /* 0x000e620000000800 */
[----:B------:R-:W-:Y:S01]  /*0e30*/  MOV R15, UR5 ;  /* 0x00000005000f7c02 */ /* 0x000fe20008000f00 */
[----:B--2---:R-:W-:Y:S01]  /*0e40*/  FMUL R95, R95, UR9 ;  /* 0x000000095f5f7c20 */ /* 0x004fe20008400000 */
[----:B----4-:R-:W-:Y:S02]  /*0e50*/  I2FP.F32.U32 R94, UR4 ;  /* 0x00000004005e7c45 */ /* 0x010fe40008201000 */
[----:B------:R-:W-:-:S05]  /*0e60*/  CS2R.32 R2, SR_CgaSize ;  /* 0x0000000000027805 */ /* 0x000fca0000008a00 */
[----:B------:R-:W-:-:S06]  /*0e70*/  IMAD R2, R2, -0xa0, RZ ;  /* 0xffffff6002027824 */ /* 0x000fcc00078e02ff */
[----:B------:R-:W2:Y:S01]  /*0e80*/  LDC R2, c[0x0][R2+0x2a4] ;  /* 0x0000a90002027b82 */ /* 0x000ea20000000800 */
[----:B------:R-:W-:Y:S01]  /*0e90*/  MOV R14, UR4 ;  /* 0x00000004000e7c02 */ /* 0x000fe20008000f00 */
[----:B------:R-:W4:Y:S01]  /*0ea0*/  F2I.U32.TRUNC.NTZ R95, R95 ;  /* 0x0000005f005f7305 */ /* 0x000f22000020f000 */
[----:B---3--:R-:W-:-:S05]  /*0eb0*/  FMUL R94, R94, UR7 ;  /* 0x000000075e5e7c20 */ /* 0x008fca0008400000 */
[----:B------:R-:W-:Y:S01]  /*0ec0*/  BAR.SYNC.DEFER_BLOCKING 0x0 ;  /* 0x0000000000007b1d */ /* 0x000fe20000010000 */
[----:B------:R-:W-:-:S05]  /*0ed0*/  ISETP.GE.AND P0, PT, R10, 0x1, PT ;  /* 0x000000010a00780c */ /* 0x000fca0003f06270 */
[----:B------:R-:W3:Y:S02]  /*0ee0*/  F2I.U32.TRUNC.NTZ R94, R94 ;  /* 0x0000005e005e7305 */ /* 0x000ee4000020f000 */
[----:B------:R-:W2:Y:S01]  /*0ef0*/  S2UR UR36, SR_CTAID.Z ;  /* 0x00000000002479c3 */ /* 0x000ea20000002700 */
[----:B----4-:R-:W-:-:S05]  /*0f00*/  IADD3 R95, PT, PT, -R95, RZ, RZ ;  /* 0x000000ff5f5f7210 */ /* 0x010fca0007ffe1ff */
[----:B-1----:R-:W-:Y:S01]  /*0f10*/  IMAD R95, R3, R95, UR5 ;  /* 0x00000005035f7e24 */ /* 0x002fe2000f8e025f */
[----:B---3--:R-:W-:-:S05]  /*0f20*/  IADD3 R94, PT, PT, -R94, RZ, RZ ;  /* 0x000000ff5e5e7210 */ /* 0x008fca0007ffe1ff */
[----:B--2---:R-:W-:Y:S01]  /*0f30*/  IMAD R94, R2, R94, UR4 ;  /* 0x00000004025e7e24 */ /* 0x004fe2000f8e025e */
[----:B------:R-:W-:Y:S06]  /*0f40*/  @!P0 BRA `(.L_x_15) ;  /* 0x0000000000b88947 */ /* 0x000fec0003800000 */
[----:B------:R-:W1:Y:S01]  /*0f50*/  LDC.64 R4, c[0x0][0xb18] ;  /* 0x0002c600ff047b82 */ /* 0x000e620000000a00 */
[----:B------:R-:W-:-:S07]  /*0f60*/  ISETP.NE.AND P0, PT, R10, 0x1, PT ;  /* 0x000000010a00780c */ /* 0x000fce0003f05270 */
[----:B------:R-:W2:Y:S08]  /*0f70*/  LDC R9, c[0x0][0xb0c] ;  /* 0x0002c300ff097b82 */ /* 0x000eb00000000800 */
[----:B------:R-:W3:Y:S08]  /*0f80*/  LDC R12, c[0x0][0x370] ;  /* 0x0000dc00ff0c7b82 */ /* 0x000ef00000000800 */
[----:B------:R-:W4:Y:S01]  /*0f90*/  LDC R11, c[0x0][0x374] ;  /* 0x0000dd00ff0b7b82 */ /* 0x000f220000000800 */
[----:B-1----:R-:W-:-:S07]  /*0fa0*/  ISETP.NE.AND P1, PT, R4, 0x1, PT ;  /* 0x000000010400780c */ /* 0x002fce0003f25270 */
[----:B------:R-:W3:Y:S01]  /*0fb0*/  LDC.64 R6, c[0x0][0xb10] ;  /* 0x0002c400ff067b82 */ /* 0x000ee20000000a00 */
[----:B--2---:R-:W-:-:S07]  /*0fc0*/  ISETP.NE.AND P2, PT, R9, 0x1, PT ;  /* 0x000000010900780c */ /* 0x004fce0003f45270 */
[----:B------:R-:W1:Y:S08]  /*0fd0*/  LDC R8, c[0x0][0xb20] ;  /* 0x0002c800ff087b82 */ /* 0x000e700000000800 */
[----:B------:R-:W2:Y:S01]  /*0fe0*/  LDC.64 R2, c[0x0][0xb28] ;  /* 0x0002ca00ff027b82 */ /* 0x000ea20000000a00 */
[----:B----4-:R-:W-:-:S04]  /*0ff0*/  IMAD.HI.U32 R13, R11, R5, RZ ;  /* 0x000000050b0d7227 */ /* 0x010fc800078e00ff */
[----:B------:R-:W-:-:S04]  /*1000*/  IMAD.HI.U32 R5, R14, R5, RZ ;  /* 0x000000050e057227 */ /* 0x000fc800078e00ff */
[----:B---3--:R-:W-:-:S05]  /*1010*/  IMAD.HI.U32 R16, R12, R6, RZ ;  /* 0x000000060c107227 */ /* 0x008fca00078e00ff */
[-C--:B------:R-:W-:Y:S01]  /*1020*/  @P2 SHF.R.U32.HI R12, RZ, R7.reuse, R16 ;  /* 0x00000007ff0c2219 */ /* 0x080fe20000011610 */
[----:B------:R-:W-:Y:S01]  /*1030*/  IMAD.HI.U32 R16, R15, R6, RZ ;  /* 0x000000060f107227 */ /* 0x000fe200078e00ff */
[-C--:B-1----:R-:W-:Y:S02]  /*1040*/  @P1 SHF.R.U32.HI R11, RZ, R8.reuse, R13 ;  /* 0x00000008ff0b1219 */ /* 0x082fe4000001160d */
[----:B------:R-:W-:Y:S02]  /*1050*/  SHF.R.U32.HI R5, RZ, R8, R5 ;  /* 0x00000008ff057219 */ /* 0x000fe40000011605 */
[----:B------:R-:W-:Y:S02]  /*1060*/  SHF.R.U32.HI R16, RZ, R7, R16 ;  /* 0x00000007ff107219 */ /* 0x000fe40000011610 */
[----:B------:R-:W-:Y:S01]  /*1070*/  SEL R5, R14, R5, !P1 ;  /* 0x000000050e057207 */ /* 0x000fe20004800000 */
[----:B--2---:R-:W-:Y:S01]  /*1080*/  IMAD.HI.U32 R13, R11, R2, RZ ;  /* 0x000000020b0d7227 */ /* 0x004fe200078e00ff */
[----:B------:R-:W-:-:S03]  /*1090*/  SEL R16, R15, R16, !P2 ;  /* 0x000000100f107207 */ /* 0x000fc60005000000 */
[----:B------:R-:W-:Y:S01]  /*10a0*/  IMAD.HI.U32 R6, R12, R2, RZ ;  /* 0x000000020c067227 */ /* 0x000fe200078e00ff */
[----:B------:R-:W-:-:S04]  /*10b0*/  @P0 SHF.R.U32.HI R11, RZ, R3, R13 ;  /* 0x00000003ff0b0219 */ /* 0x000fc8000001160d */
[----:B------:R-:W-:Y:S01]  /*10c0*/  @P0 SHF.R.U32.HI R12, RZ, R3, R6 ;  /* 0x00000003ff0c0219 */ /* 0x000fe20000011606 */
[----:B------:R-:W-:-:S04]  /*10d0*/  IMAD R11, R11, R10, RZ ;  /* 0x0000000a0b0b7224 */ /* 0x000fc800078e02ff */
[----:B------:R-:W-:Y:S01]  /*10e0*/  IMAD R6, R12, R10, RZ ;  /* 0x0000000a0c067224 */ /* 0x000fe200078e02ff */
[----:B------:R-:W-:-:S04]  /*10f0*/  ISETP.GE.AND P1, PT, R5, R11, PT ;  /* 0x0000000b0500720c */ /* 0x000fc80003f26270 */
[----:B------:R-:W-:Y:S01]  /*1100*/  ISETP.GE.OR P1, PT, R16, R6, P1 ;  /* 0x000000061000720c */ /* 0x000fe20000f26670 */
[----:B------:R-:W-:-:S05]  /*1110*/  IMAD.HI.U32 R6, R5, R2, RZ ;  /* 0x0000000205067227 */ /* 0x000fca00078e00ff */
[----:B------:R-:W-:-:S04]  /*1120*/  SHF.R.U32.HI R6, RZ, R3, R6 ;  /* 0x00000003ff067219 */ /* 0x000fc80000011606 */
[----:B------:R-:W-:-:S03]  /*1130*/  SEL R6, R5, R6, !P0 ;  /* 0x0000000605067207 */ /* 0x000fc60004000000 */
[----:B------:R-:W-:Y:S01]  /*1140*/  @!P1 IMAD.HI.U32 R7, R16, R2, RZ ;  /* 0x0000000210079227 */ /* 0x000fe200078e00ff */
[----:B------:R-:W-:-:S04]  /*1150*/  IADD3 R2, PT, PT, -R6, RZ, RZ ;  /* 0x000000ff06027210 */ /* 0x000fc80007ffe1ff */
[----:B------:R-:W-:Y:S01]  /*1160*/  @!P1 SHF.R.U32.HI R3, RZ, R3, R7 ;  /* 0x00000003ff039219 */ /* 0x000fe20000011607 */
[----:B------:R-:W-:Y:S01]  /*1170*/  IMAD R2, R10, R2, R5 ;  /* 0x000000020a027224 */ /* 0x000fe200078e0205 */
[----:B------:R-:W-:Y:S02]  /*1180*/  IADD3 R7, PT, PT, -R5, RZ, RZ ;  /* 0x000000ff05077210 */ /* 0x000fe40007ffe1ff */
[----:B------:R-:W-:-:S03]  /*1190*/  @!P1 SEL R3, R16, R3, !P0 ;  /* 0x0000000310039207 */ /* 0x000fc60004000000 */
[----:B------:R-:W-:Y:S02]  /*11a0*/  IMAD R7, R4, R7, R14 ;  /* 0x0000000704077224 */ /* 0x000fe400078e020e */
[--C-:B------:R-:W-:Y:S02]  /*11b0*/  @!P1 IMAD.IADD R6, R6, 0x1, -R3.reuse ;  /* 0x0000000106069824 */ /* 0x100fe400078e0a03 */
[----:B------:R-:W-:Y:S01]  /*11c0*/  @!P1 IMAD R3, R2, R12, R3 ;  /* 0x0000000c02039224 */ /* 0x000fe200078e0203 */
[----:B------:R-:W-:Y:S01]  /*11d0*/  IADD3 R2, PT, PT, -R16, RZ, RZ ;  /* 0x000000ff10027210 */ /* 0x000fe20007ffe1ff */
[----:B------:R-:W-:Y:S02]  /*11e0*/  @!P1 IMAD R5, R6, R10, R16 ;  /* 0x0000000a06059224 */ /* 0x000fe400078e0210 */
[----:B------:R-:W-:Y:S02]  /*11f0*/  @!P1 IMAD.MOV.U32 R16, RZ, RZ, R3 ;  /* 0x000000ffff109224 */ /* 0x000fe400078e0003 */
[----:B------:R-:W-:-:S02]  /*1200*/  IMAD R2, R9, R2, R15 ;  /* 0x0000000209027224 */ /* 0x000fc400078e020f */
[----:B------:R-:W-:Y:S02]  /*1210*/  IMAD R14, R5, R4, R7 ;  /* 0x00000004050e7224 */ /* 0x000fe400078e0207 */
[----:B------:R-:W-:Y:S02]  /*1220*/  IMAD R15, R16, R9, R2 ;  /* 0x00000009100f7224 */ /* 0x000fe400078e0202 */
.L_x_15:
[----:B------:R-:W1:Y:S01]  /*1230*/  LDCU UR4, c[0x0][0xb30] ;  /* 0x00016600ff0477ac */ /* 0x000e620008000800 */
[----:B------:R-:W2:Y:S08]  /*1240*/  S2UR UR37, SR_CgaCtaId ;  /* 0x00000000002579c3 */ /* 0x000eb00000008800 */
[----:B------:R-:W3:Y:S01]  /*1250*/  LDC R40, c[0x0][0xb24] ;  /* 0x0002c900ff287b82 */ /* 0x000ee20000000800 */
[----:B-1----:R-:W-:-:S09]  /*1260*/  UISETP.NE.AND UP1, UPT, UR4, 0x1, UPT ;  /* 0x000000010400788c */ /* 0x002fd2000bf25270 */
[----:B--2---:R-:W-:Y:S05]  /*1270*/  BRA.U UP1, `(.L_x_16) ;  /* 0x0000000101407547 */ /* 0x004fea000b800000 */
[----:B------:R-:W1:Y:S08]  /*1280*/  LDC.64 R4, c[0x0][0xb10] ;  /* 0x0002c400ff047b82 */ /* 0x000e700000000a00 */
[----:B------:R-:W2:Y:S08]  /*1290*/  LDC.64 R2, c[0x0][0xb18] ;  /* 0x0002c600ff027b82 */ /* 0x000eb00000000a00 */
[----:B------:R-:W4:Y:S08]  /*12a0*/  LDC R6, c[0x0][0xb20] ;  /* 0x0002c800ff067b82 */ /* 0x000f300000000800 */
[----:B------:R-:W3:Y:S01]  /*12b0*/  LDC R7, c[0x0][0xb0c] ;  /* 0x0002c300ff077b82 */ /* 0x000ee20000000800 */
[----:B-1----:R-:W-:-:S05]  /*12c0*/  IMAD.HI.U32 R4, R15, R4, RZ ;  /* 0x000000040f047227 */ /* 0x002fca00078e00ff */
[----:B------:R-:W-:Y:S01]  /*12d0*/  SHF.R.U32.HI R4, RZ, R5, R4 ;  /* 0x00000005ff047219 */ /* 0x000fe20000011604 */
[----:B--2---:R-:W-:Y:S01]  /*12e0*/  IMAD.HI.U32 R3, R14, R3, RZ ;  /* 0x000000030e037227 */ /* 0x004fe200078e00ff */
[----:B------:R-:W-:-:S04]  /*12f0*/  ISETP.NE.AND P0, PT, R2, 0x1, PT ;  /* 0x000000010200780c */ /* 0x000fc80003f05270 */
[----:B----4-:R-:W-:-:S04]  /*1300*/  SHF.R.U32.HI R3, RZ, R6, R3 ;  /* 0x00000006ff037219 */ /* 0x010fc80000011603 */
[----:B------:R-:W-:Y:S02]  /*1310*/  SEL R3, R14, R3, !P0 ;  /* 0x000000030e037207 */ /* 0x000fe40004000000 */
[----:B---3--:R-:W-:-:S04]  /*1320*/  ISETP.NE.AND P1, PT, R7, 0x1, PT ;  /* 0x000000010700780c */ /* 0x008fc80003f25270 */
[----:B------:R-:W-:-:S05]  /*1330*/  SEL R4, R15, R4, !P1 ;  /* 0x000000040f047207 */ /* 0x000fca0004800000 */
[----:B------:R-:W-:Y:S02]  /*1340*/  IMAD.IADD R5, R3, 0x1, -R4 ;  /* 0x0000000103057824 */ /* 0x000fe400078e0a04 */
[----:B------:R-:W-:Y:S02]  /*1350*/  IMAD.IADD R3, R4, 0x1, -R3 ;  /* 0x0000000104037824 */ /* 0x000fe400078e0a03 */
[----:B------:R-:W-:Y:S02]  /*1360*/  IMAD R15, R5, R7, R15 ;  /* 0x00000007050f7224 */ /* 0x000fe400078e020f */
[----:B------:R-:W-:-:S07]  /*1370*/  IMAD R14, R3, R2, R14 ;  /* 0x00000002030e7224 */ /* 0x000fce00078e020e */
.L_x_16:
[----:B------:R-:W-:Y:S01]  /*1380*/  BAR.SYNC.DEFER_BLOCKING 0x0 ;  /* 0x0000000000007b1d */ /* 0x000fe20000010000 */
[----:B------:R-:W-:Y:S01]  /*1390*/  UISETP.NE.AND UP1, UPT, UR8, 0x2, UPT ;  /* 0x000000020800788c */ /* 0x000fe2000bf25270 */
[----:B------:R-:W-:Y:S02]  /*13a0*/  ISETP.NE.OR P5, PT, R0, 0x2, !P5 ;  /* 0x000000020000780c */ /* 0x000fe40006fa5670 */
[----:B------:R-:W-:-:S06]  /*13b0*/  LOP3.LUT R2, R108, 0x1f, RZ, 0xc0, !PT ;  /* 0x0000001f6c027812 */ /* 0x000fcc00078ec0ff */
[----:B------:R-:W-:Y:S05]  /*13c0*/  BRA.U UP1, `(.L_x_17) ;  /* 0x0000001101807547 */ /* 0x000fea000b800000 */
[----:B------:R-:W1:Y:S01]  /*13d0*/  LDCU UR13, c[0x0][0x38c] ;  /* 0x00007180ff0d77ac */ /* 0x000e620008000800 */
[----:B------:R-:W2:Y:S01]  /*13e0*/  LDC R8, c[0x0][0x370] ;  /* 0x0000dc00ff087b82 */ /* 0x000ea20000000800 */
[----:B------:R-:W-:Y:S01]  /*13f0*/  PLOP3.LUT P1, PT, PT, PT, UP2, 0x80, 0x8 ;  /* 0x000000000008781c */ /* 0x000fe20003f2f028 */
[----:B------:R-:W-:Y:S01]  /*1400*/  IMAD.MOV.U32 R17, RZ, RZ, 0x1 ;  /* 0x00000001ff117424 */ /* 0x000fe200078e00ff */
[----:B------:R-:W-:Y:S01]  /*1410*/  ISETP.EQ.OR P4, PT, R2, RZ, P5 ;  /* 0x000000ff0200720c */ /* 0x000fe20002f82670 */
[----:B------:R-:W-:Y:S01]  /*1420*/  IMAD.MOV.U32 R16, RZ, RZ, RZ ;  /* 0x000000ffff107224 */ /* 0x000fe200078e00ff */
[----:B------:R-:W-:Y:S02]  /*1430*/  PLOP3.LUT P1, PT, P1, PT, PT, 0x8, 0x80 ;  /* 0x000000000080781c */ /* 0x000fe40000f2e170 */
[----:B------:R-:W-:Y:S01]  /*1440*/  CS2R R12, SRZ ;  /* 0x00000000000c7805 */ /* 0x000fe2000001ff00 */
[----:B------:R-:W-:Y:S01]  /*1450*/  IMAD.MOV.U32 R11, RZ, RZ, 0x1 ;  /* 0x00000001ff0b7424 */ /* 0x000fe200078e00ff */
[----:B------:R-:W4:Y:S01]  /*1460*/  LDC R0, c[0x0][0x374] ;  /* 0x0000dd00ff007b82 */ /* 0x000f220000000800 */
[----:B------:R-:W2:Y:S01]  /*1470*/  LDCU.64 UR22, c[0x0][0x348] ;  /* 0x00006900ff1677ac */ /* 0x000ea20008000a00 */
[----:B------:R-:W-:Y:S01]  /*1480*/  UMOV UR6, URZ ;  /* 0x000000ff00067c82 */ /* 0x000fe20008000000 */
[----:B-1----:R-:W-:-:S04]  /*1490*/  UIADD3 UR5, UPT, UPT, UR13, 0x7f, URZ ;  /* 0x0000007f0d057890 */ /* 0x002fc8000fffe0ff */
[----:B------:R-:W-:-:S04]  /*14a0*/  USHF.R.S32.HI UR4, URZ, 0x1f, UR5 ;  /* 0x0000001fff047899 */ /* 0x000fc80008011405 */
[----:B------:R-:W-:-:S04]  /*14b0*/  ULEA.HI UR4, UR4, UR5, URZ, 0x7 ;  /* 0x0000000504047291 */ /* 0x000fc8000f8f38ff */
[----:B------:R-:W-:Y:S02]  /*14c0*/  USHF.R.S32.HI UR15, URZ, 0x7, UR4 ;  /* 0x00000007ff0f7899 */ /* 0x000fe40008011404 */
[----:B------:R-:W-:Y:S02]  /*14d0*/  UIADD3 UR4, UPT, UPT, UR13, -0x1, URZ ;  /* 0xffffffff0d047890 */ /* 0x000fe4000fffe0ff */
[----:B------:R-:W-:Y:S02]  /*14e0*/  UISETP.LT.U32.AND UP0, UPT, UR15, 0x5, UPT ;  /* 0x000000050f00788c */ /* 0x000fe4000bf01070 */
[----:B------:R-:W-:Y:S02]  /*14f0*/  UISETP.GE.U32.AND UP1, UPT, UR4, -0xff, UPT ;  /* 0xffffff010400788c */ /* 0x000fe4000bf26070 */
[----:B------:R-:W-:Y:S02]  /*1500*/  USEL UR14, UR15, 0x5, UP0 ;  /* 0x000000050f0e7887 */ /* 0x000fe40008000000 */
[----:B------:R-:W-:-:S02]  /*1510*/  UIADD3 UR13, UPT, UPT, UR13, 0xfe, URZ ;  /* 0x000000fe0d0d7890 */ /* 0x000fc4000fffe0ff */
[----:B------:R-:W-:Y:S02]  /*1520*/  UIADD3 UR5, UPT, UPT, UR14, -0x1, URZ ;  /* 0xffffffff0e057890 */ /* 0x000fe4000fffe0ff */
[----:B------:R-:W-:-:S03]  /*1530*/  UIADD3 UR7, UPT, UPT, UR15, -UR14, URZ ;  /* 0x8000000e0f077290 */ /* 0x000fc6000fffe0ff */
[----:B------:R-:W-:-:S04]  /*1540*/  @UP1 UIADD3 UR5, UPT, UPT, UR14, URZ, URZ ;  /* 0x000000ff0e051290 */ /* 0x000fc8000fffe0ff */
[----:B--2---:R-:W-:-:S12]  /*1550*/  UIADD3 UR5, UPT, UPT, UR5, 0x1, URZ ;  /* 0x0000000105057890 */ /* 0x004fd8000fffe0ff */
.L_x_35:
[----:B------:R-:W-:Y:S01]  /*1560*/  UISETP.NE.AND UP0, UPT, UR37, URZ, UPT ;  /* 0x000000ff2500728c */ /* 0x000fe2000bf05270 */
[----:B------:R-:W1:Y:S08]  /*1570*/  S2UR UR37, SR_CgaCtaId ;  /* 0x00000000002579c3 */ /* 0x000e700000008800 */
[----:B------:R-:W-:Y:S05]  /*1580*/  BRA.U UP0, `(.L_x_18) ;  /* 0x0000000100347547 */ /* 0x000fea000b800000 */
[----:B------:R-:W2:Y:S01]  /*1590*/  S2R R2, SR_CgaCtaId ;  /* 0x0000000000027919 */ /* 0x000ea20000008800 */
[----:B------:R-:W-:-:S04]  /*15a0*/  MOV R3, 0x400 ;  /* 0x0000040000037802 */ /* 0x000fc80000000f00 */
[----:B--2---:R-:W-:Y:S02]  /*15b0*/  LEA R2, R2, R3, 0x18 ;  /* 0x0000000302027211 */ /* 0x004fe400078ec0ff */
[----:B------:R-:W-:-:S03]  /*15c0*/  SHF.L.U32 R3, R11, 0x1f, RZ ;  /* 0x0000001f0b037819 */ /* 0x000fc600000006ff */
[----:B------:R-:W-:-:S04]  /*15d0*/  IMAD R2, R12, 0x8, R2 ;  /* 0x000000080c027824 */ /* 0x000fc800078e0202 */
[----:B------:R-:W2:Y:S02]  /*15e0*/  SYNCS.PHASECHK.TRANS64.TRYWAIT P0, [R2+URZ+0x110], R3 ;  /* 0x00011003020075a7 */ /* 0x000ea400080011ff */
[----:B--2---:R-:W-:Y:S05]  /*15f0*/  @!P0 BRA `(.L_x_19) ;  /* 0x0000007800a88947 */ /* 0x004fea0003800000 */
.L_x_126:
[----:B------:R-:W-:Y:S01]  /*1600*/  VIADD R12, R12, 0x1 ;  /* 0x000000010c0c7836 */ /* 0x000fe20000000000 */
[----:B------:R2:W-:Y:S04]  /*1610*/  SYNCS.ARRIVE.TRANS64.A1T0 RZ, [R2+URZ+0x100], RZ ;  /* 0x000100ff02ff79a7 */ /* 0x0005e800081000ff */
[----:B------:R-:W-:-:S04]  /*1620*/  ISETP.NE.AND P0, PT, R12, 0x2, PT ;  /* 0x000000020c00780c */ /* 0x000fc80003f05270 */
[----:B------:R-:W-:Y:S02]  /*1630*/  SEL R12, R12, RZ, P0 ;  /* 0x000000ff0c0c7207 */ /* 0x000fe40000000000 */
[----:B--2---:R-:W-:-:S04]  /*1640*/  SEL R2, RZ, 0x1, P0 ;  /* 0x00000001ff027807 */ /* 0x004fc80000000000 */
[----:B------:R-:W-:-:S07]  /*1650*/  LOP3.LUT R11, R11, R2, RZ, 0x3c, !PT ;  /* 0x000000020b0b7212 */ /* 0x000fce00078e3cff */
.L_x_18:
[----:B------:R-:W-:Y:S01]  /*1660*/  UMOV UR4, 0x400 ;  /* 0x0000040000047882 */ /* 0x000fe20000000000 */
[----:B------:R-:W-:Y:S01]  /*1670*/  SHF.L.U32 R2, R17, 0x1f, RZ ;  /* 0x0000001f11027819 */ /* 0x000fe200000006ff */
[----:B-1----:R-:W-:Y:S01]  /*1680*/  ULEA UR4, UR37, UR4, 0x18 ;  /* 0x0000000425047291 */ /* 0x002fe2000f8ec0ff */
[----:B------:R-:W-:Y:S01]  /*1690*/  R2UR UR35, R15 ;  /* 0x000000000f2372ca */ /* 0x000fe200000e0000 */
[----:B------:R-:W-:Y:S01]  /*16a0*/  UISETP.GE.U32.AND UP0, UPT, UR13, 0xff, UPT ;  /* 0x000000ff0d00788c */ /* 0x000fe2000bf06070 */
[----:B------:R-:W-:Y:S01]  /*16b0*/  R2UR UR11, R14 ;  /* 0x000000000e0b72ca */ /* 0x000fe200000e0000 */
[----:B------:R-:W-:Y:S01]  /*16c0*/  ULEA UR8, UR6, UR4, 0x3 ;  /* 0x0000000406087291 */ /* 0x000fe2000f8e18ff */
[----:B------:R-:W-:-:S08]  /*16d0*/  UMOV UR24, URZ ;  /* 0x000000ff00187c82 */ /* 0x000fd00008000000 */
[----:B------:R1:W2:Y:S01]  /*16e0*/  SYNCS.PHASECHK.TRANS64.TRYWAIT P0, [UR8+0x28], R2 ;  /* 0x00002802ff0075a7 */ /* 0x0002a20008001108 */
[----:B------:R-:W-:Y:S02]  /*16f0*/  USHF.L.U32 UR35, UR35, 0x6, URZ ;  /* 0x0000000623237899 */ /* 0x000fe400080006ff */
[----:B------:R-:W-:Y:S01]  /*1700*/  USHF.L.U32 UR11, UR11, 0x8, URZ ;  /* 0x000000080b0b7899 */ /* 0x000fe200080006ff */
[----:B------:R-:W-:Y:S11]  /*1710*/  BRA.U !UP0, `(.L_x_20) ;  /* 0x0000000108a87547 */ /* 0x000ff6000b800000 */
[----:B------:R-:W-:Y:S01]  /*1720*/  UMOV UR16, URZ ;  /* 0x000000ff00107c82 */ /* 0x000fe20008000000 */
[----:B------:R-:W-:-:S05]  /*1730*/  UMOV UR17, UR6 ;  /* 0x0000000600117c82 */ /* 0x000fca0008000000 */
.L_x_25:
[----:B-1----:R-:W-:Y:S01]  /*1740*/  ULEA UR33, UR17, UR4, 0x3 ;  /* 0x0000000411217291 */ /* 0x002fe2000f8e18ff */
[----:B--2---:R-:W-:Y:S01]  /*1750*/  @!P5 MOV R3, 0xa000 ;  /* 0x0000a0000003d802 */ /* 0x004fe20000000f00 */
[----:B--2---:R-:W-:Y:S10]  /*1760*/  @P0 BRA `(.L_x_21) ;  /* 0x00000000000c0947 */ /* 0x004ff40003800000 */
[----:B------:R-:W-:-:S04]  /*1770*/  SHF.L.U32 R4, R17, 0x1f, RZ ;  /* 0x0000001f11047819 */ /* 0x000fc800000006ff */
[----:B------:R-:W2:Y:S02]  /*1780*/  SYNCS.PHASECHK.TRANS64.TRYWAIT P0, [UR33+0x28], R4 ;  /* 0x00002804ff0075a7 */ /* 0x000ea40008001121 */
[----:B--2---:R-:W-:Y:S05]  /*1790*/  @!P0 BRA `(.L_x_22) ;  /* 0x0000007800548947 */ /* 0x004fea0003800000 */
.L_x_21:
[----:B------:R2:W-:Y:S01]  /*17a0*/  @!P5 SYNCS.ARRIVE.TRANS64 RZ, [UR33], R3 ;  /* 0x00000003ffffd9a7 */ /* 0x0005e20008000021 */
[----:B------:R-:W-:Y:S04]  /*17b0*/  BSSY.RECONVERGENT B0, `(.L_x_23) ;  /* 0x0000003000007945 */ /* 0x000fe80003800200 */
[----:B------:R-:W-:Y:S05]  /*17c0*/  @P4 BRA `(.L_x_24) ;  /* 0x0000000000044947 */ /* 0x000fea0003800000 */
[----:B------:R-:W-:Y:S05]  /*17d0*/  BPT.TRAP 0x1 ;  /* 0x000000040000795c */ /* 0x000fea0000300000 */
.L_x_24:
[----:B------:R-:W-:Y:S05]  /*17e0*/  BSYNC.RECONVERGENT B0 ;  /* 0x0000000000007941 */ /* 0x000fea0003800200 */
.L_x_23:
[----:B------:R-:W-:Y:S02]  /*17f0*/  UIADD3 UR6, UPT, UPT, UR17, 0x1, URZ ;  /* 0x0000000111067890 */ /* 0x000fe4000fffe0ff */
[----:B------:R-:W-:Y:S02]  /*1800*/  ULEA UR32, UR17, UR4, 0xd ;  /* 0x0000000411207291 */ /* 0x000fe4000f8e68ff */
[----:B------:R-:W-:Y:S02]  /*1810*/  UISETP.NE.AND UP0, UPT, UR6, 0x5, UPT ;  /* 0x000000050600788c */ /* 0x000fe4000bf05270 */
[----:B------:R-:W-:Y:S02]  /*1820*/  UIADD3 UR26, UP1, UPT, UR22, 0x80, URZ ;  /* 0x00000080161a7890 */ /* 0x000fe4000ff3e0ff */
[----:B------:R-:W-:Y:S02]  /*1830*/  USEL UR9, URZ, 0x1, UP0 ;  /* 0x00000001ff097887 */ /* 0x000fe40008000000 */
[----:B------:R-:W-:-:S02]  /*1840*/  USEL UR6, UR6, URZ, UP0 ;  /* 0x000000ff06067287 */ /* 0x000fc40008000000 */
[----:B------:R-:W-:Y:S02]  /*1850*/  UIADD3 UR20, UP0, UPT, UR22, 0x180, URZ ;  /* 0x0000018016147890 */ /* 0x000fe4000ff1e0ff */
[----:B------:R-:W-:Y:S01]  /*1860*/  ULEA UR8, UR6, UR4, 0x3 ;  /* 0x0000000406087291 */ /* 0x000fe2000f8e18ff */
[----:B------:R-:W-:Y:S01]  /*1870*/  LOP3.LUT R17, R17, UR9, RZ, 0x3c, !PT ;  /* 0x0000000911117c12 */ /* 0x000fe2000f8e3cff */
[----:B------:R-:W-:Y:S02]  /*1880*/  USHF.L.U32 UR34, UR16, 0x7, URZ ;  /* 0x0000000710227899 */ /* 0x000fe400080006ff */
[----:B------:R-:W-:Y:S01]  /*1890*/  UIADD3.X UR27, UPT, UPT, URZ, UR23, URZ, UP1, !UPT ;  /* 0x00000017ff1b7290 */ /* 0x000fe20008ffe4ff */
[----:B-1----:R-:W-:Y:S01]  /*18a0*/  SHF.L.U32 R2, R17, 0x1f, RZ ;  /* 0x0000001f11027819 */ /* 0x002fe200000006ff */
[----:B------:R-:W-:Y:S02]  /*18b0*/  UIADD3 UR32, UPT, UPT, UR32, 0x6400, URZ ;  /* 0x0000640020207890 */ /* 0x000fe4000fffe0ff */
[----:B------:R-:W-:Y:S01]  /*18c0*/  UIADD3.X UR21, UPT, UPT, URZ, UR23, URZ, UP0, !UPT ;  /* 0x00000017ff157290 */ /* 0x000fe200087fe4ff */
[----:B------:R1:W1:Y:S01]  /*18d0*/  SYNCS.PHASECHK.TRANS64.TRYWAIT P0, [UR8+0x28], R2 ;  /* 0x00002802ff0075a7 */ /* 0x0002620008001108 */
[----:B------:R-:W-:Y:S01]  /*18e0*/  ULEA UR8, UR17, UR4, 0xf ;  /* 0x0000000411087291 */ /* 0x000fe2000f8e78ff */
[----:B------:R-:W-:Y:S01]  /*18f0*/  UMOV UR18, 0x0 ;  /* 0x0000000000127882 */ /* 0x000fe20000000000 */
[----:B------:R-:W-:-:S02]  /*1900*/  UMOV UR19, 0x10000000 ;  /* 0x1000000000137882 */ /* 0x000fc40000000000 */
[----:B------:R-:W-:Y:S01]  /*1910*/  UIADD3 UR8, UPT, UPT, UR8, 0x10400, URZ ;  /* 0x0001040008087890 */ /* 0x000fe2000fffe0ff */
[----:B------:R1:W-:Y:S01]  /*1920*/  UTMALDG.3D [UR32], [UR26], desc[UR18] ;  /* 0x000012201a0075b4 */ /* 0x0003e20008011000 */
[----:B------:R-:W-:Y:S01]  /*1930*/  UMOV UR12, UR36 ;  /* 0x00000024000c7c82 */ /* 0x000fe20008000000 */
[----:B------:R-:W-:Y:S01]  /*1940*/  UMOV UR9, UR33 ;  /* 0x0000002100097c82 */ /* 0x000fe20008000000 */
[----:B------:R-:W-:Y:S01]  /*1950*/  UMOV UR10, UR34 ;  /* 0x00000022000a7c82 */ /* 0x000fe20008000000 */
[----:B------:R-:W-:Y:S01]  /*1960*/  UIADD3 UR16, UPT, UPT, UR16, 0x1, URZ ;  /* 0x0000000110107890 */ /* 0x000fe2000fffe0ff */
[----:B------:R-:W-:Y:S01]  /*1970*/  UMOV UR24, UR5 ;  /* 0x0000000500187c82 */ /* 0x000fe20008000000 */
[----:B------:R-:W-:Y:S02]  /*1980*/  UMOV UR17, UR6 ;  /* 0x0000000600117c82 */ /* 0x000fe40008000000 */
[----:B------:R1:W-:Y:S01]  /*1990*/  UTMALDG.3D [UR8], [UR20], desc[UR18] ;  /* 0x00001208140075b4 */ /* 0x0003e20008011000 */
[----:B------:R-:W-:-:S09]  /*19a0*/  UISETP.NE.AND UP0, UPT, UR16, UR5, UPT ;  /* 0x000000051000728c */ /* 0x000fd2000bf05270 */
[----:B------:R-:W-:Y:S05]  /*19b0*/  BRA.U UP0, `(.L_x_25) ;  /* 0xfffffffd00607547 */ /* 0x000fea000b83ffff */
.L_x_20:
[----:B-1----:R-:W-:Y:S01]  /*19c0*/  ULEA UR8, UR6, UR4, 0x3 ;  /* 0x0000000406087291 */ /* 0x002fe2000f8e18ff */
[----:B------:R-:W-:Y:S01]  /*19d0*/  SHF.L.U32 R2, R17, 0x1f, RZ ;  /* 0x0000001f11027819 */ /* 0x000fe200000006ff */
[----:B------:R-:W-:Y:S01]  /*19e0*/  @!P1 SYNCS.ARRIVE.TRANS64.A1T0 RZ, [UR4+0x98], RZ ;  /* 0x000098ffffff99a7 */ /* 0x000fe20008100004 */
[----:B------:R-:W-:-:S06]  /*19f0*/  UISETP.GT.AND UP0, UPT, UR15, UR14, UPT ;  /* 0x0000000e0f00728c */ /* 0x000fcc000bf04270 */
[----:B--2---:R1:W2:Y:S03]  /*1a00*/  SYNCS.PHASECHK.TRANS64.TRYWAIT P0, [UR8+0x28], R2 ;  /* 0x00002802ff0075a7 */ /* 0x0042a60008001108 */
[----:B------:R-:W-:Y:S05]  /*1a10*/  BRA.U !UP0, `(.L_x_26) ;  /* 0x0000000108ac7547 */ /* 0x000fea000b800000 */
[----:B------:R-:W-:Y:S01]  /*1a20*/  UIADD3 UR21, UPT, UPT, UR7, UR24, URZ ;  /* 0x0000001807157290 */ /* 0x000fe2000fffe0ff */
[----:B------:R-:W-:-:S11]  /*1a30*/  UMOV UR25, UR6 ;  /* 0x0000000600197c82 */ /* 0x000fd60008000000 */
.L_x_31:
[----:B-1----:R-:W-:Y:S01]  /*1a40*/  ULEA UR17, UR25, UR4, 0x3 ;  /* 0x0000000419117291 */ /* 0x002fe2000f8e18ff */
[----:B--2---:R-:W-:Y:S01]  /*1a50*/  @!P5 MOV R3, 0xa000 ;  /* 0x0000a0000003d802 */ /* 0x004fe20000000f00 */
[----:B--2---:R-:W-:Y:S10]  /*1a60*/  @P0 BRA `(.L_x_27) ;  /* 0x00000000000c0947 */ /* 0x004ff40003800000 */
[----:B------:R-:W-:-:S04]  /*1a70*/  SHF.L.U32 R4, R17, 0x1f, RZ ;  /* 0x0000001f11047819 */ /* 0x000fc800000006ff */
[----:B------:R-:W2:Y:S02]  /*1a80*/  SYNCS.PHASECHK.TRANS64.TRYWAIT P0, [UR17+0x28], R4 ;  /* 0x00002804ff0075a7 */ /* 0x000ea40008001111 */
[----:B--2---:R-:W-:Y:S05]  /*1a90*/  @!P0 BRA `(.L_x_28) ;  /* 0x0000007400ac8947 */ /* 0x004fea0003800000 */
.L_x_27:
[----:B------:R2:W-:Y:S01]  /*1aa0*/  @!P5 SYNCS.ARRIVE.TRANS64 RZ, [UR17], R3 ;  /* 0x00000003ffffd9a7 */ /* 0x0005e20008000011 */
[----:B------:R-:W-:Y:S04]  /*1ab0*/  BSSY.RECONVERGENT B0, `(.L_x_29) ;  /* 0x0000003000007945 */ /* 0x000fe80003800200 */
[----:B------:R-:W-:Y:S05]  /*1ac0*/  @P4 BRA `(.L_x_30) ;  /* 0x0000000000044947 */ /* 0x000fea0003800000 */
[----:B------:R-:W-:Y:S05]  /*1ad0*/  BPT.TRAP 0x1 ;  /* 0x000000040000795c */ /* 0x000fea0000300000 */
.L_x_30:
[----:B------:R-:W-:Y:S05]  /*1ae0*/  BSYNC.RECONVERGENT B0 ;  /* 0x0000000000007941 */ /* 0x000fea0003800200 */
.L_x_29:
        /* <DEDUP_REMOVED lines=10> */
[----:B------:R-:W-:Y:S01]  /*1b90*/  UIADD3 UR16, UPT, UPT, UR16, 0x6400, URZ ;  /* 0x0000640010107890 */ /* 0x000fe2000fffe0ff */
[----:B-1----:R-:W-:Y:S01]  /*1ba0*/  SHF.L.U32 R2, R17, 0x1f, RZ ;  /* 0x0000001f11027819 */ /* 0x002fe200000006ff */
[----:B------:R-:W-:Y:S02]  /*1bb0*/  UIADD3.X UR31, UPT, UPT, URZ, UR23, URZ, UP1, !UPT ;  /* 0x00000017ff1f7290 */ /* 0x000fe40008ffe4ff */
[----:B------:R-:W-:Y:S01]  /*1bc0*/  UIADD3.X UR29, UPT, UPT, URZ, UR23, URZ, UP0, !UPT ;  /* 0x00000017ff1d7290 */ /* 0x000fe200087fe4ff */
[----:B------:R1:W1:Y:S01]  /*1bd0*/  SYNCS.PHASECHK.TRANS64.TRYWAIT P0, [UR8+0x28], R2 ;  /* 0x00002802ff0075a7 */ /* 0x0002620008001108 */
[----:B------:R-:W-:Y:S01]  /*1be0*/  ULEA UR8, UR25, UR4, 0xf ;  /* 0x0000000419087291 */ /* 0x000fe2000f8e78ff */
[----:B------:R-:W-:Y:S01]  /*1bf0*/  UMOV UR26, 0x0 ;  /* 0x00000000001a7882 */ /* 0x000fe20000000000 */
[----:B------:R-:W-:-:S02]  /*1c00*/  UMOV UR27, 0x10000000 ;  /* 0x10000000001b7882 */ /* 0x000fc40000000000 */
[----:B------:R-:W-:Y:S01]  /*1c10*/  UIADD3 UR8, UPT, UPT, UR8, 0x10400, URZ ;  /* 0x0001040008087890 */ /* 0x000fe2000fffe0ff */
[----:B------:R-:W-:Y:S01]  /*1c20*/  UMOV UR19, UR35 ;  /* 0x0000002300137c82 */ /* 0x000fe20008000000 */
[----:B------:R-:W-:Y:S01]  /*1c30*/  UMOV UR20, UR36 ;  /* 0x0000002400147c82 */ /* 0x000fe20008000000 */
[----:B------:R-:W-:Y:S01]  /*1c40*/  UMOV UR12, UR36 ;  /* 0x00000024000c7c82 */ /* 0x000fe20008000000 */
[----:B------:R-:W-:Y:S01]  /*1c50*/  UMOV UR9, UR17 ;  /* 0x0000001100097c82 */ /* 0x000fe20008000000 */
[----:B------:R-:W-:Y:S01]  /*1c60*/  UMOV UR10, UR18 ;  /* 0x00000012000a7c82 */ /* 0x000fe20008000000 */
[----:B------:R1:W-:Y:S01]  /*1c70*/  UTMALDG.3D [UR16], [UR30], desc[UR26] ;  /* 0x00001a101e0075b4 */ /* 0x0003e20008011000 */
[----:B------:R-:W-:Y:S01]  /*1c80*/  UIADD3 UR24, UPT, UPT, UR24, 0x1, URZ ;  /* 0x0000000118187890 */ /* 0x000fe2000fffe0ff */
[----:B------:R-:W-:-:S03]  /*1c90*/  UMOV UR25, UR6 ;  /* 0x0000000600197c82 */ /* 0x000fc60008000000 */
[----:B------:R-:W-:Y:S01]  /*1ca0*/  UISETP.NE.AND UP0, UPT, UR24, UR21, UPT ;  /* 0x000000151800728c */ /* 0x000fe2000bf05270 */
[----:B------:R1:W-:Y:S08]  /*1cb0*/  UTMALDG.3D [UR8], [UR28], desc[UR26] ;  /* 0x00001a081c0075b4 */ /* 0x0003f00008011000 */
[----:B------:R-:W-:Y:S05]  /*1cc0*/  BRA.U UP0, `(.L_x_31) ;  /* 0xfffffffd005c7547 */ /* 0x000fea000b83ffff */
.L_x_26:
[C---:B-1----:R-:W-:Y:S01]  /*1cd0*/  LEA R2, R16.reuse, UR4, 0x3 ;  /* 0x0000000410027c11 */ /* 0x042fe2000f8e18ff */
[----:B------:R-:W-:Y:S01]  /*1ce0*/  NOP ;  /* 0x0000000000007918 */ /* 0x000fe20000000000 */
[----:B--2---:R-:W-:Y:S02]  /*1cf0*/  SHF.L.U32 R3, R13, 0x1f, RZ ;  /* 0x0000001f0d037819 */ /* 0x004fe400000006ff */
[----:B------:R-:W-:Y:S02]  /*1d00*/  LEA R4, R16, UR4, 0x4 ;  /* 0x0000000410047c11 */ /* 0x000fe4000f8e20ff */
[----:B------:R-:W1:Y:S02]  /*1d10*/  SYNCS.PHASECHK.TRANS64.TRYWAIT P0, [R2+URZ+0xa0], R3 ;  /* 0x0000a003020075a7 */ /* 0x000e6400080011ff */
[----:B-1----:R-:W-:Y:S05]  /*1d20*/  @!P0 BRA `(.L_x_32) ;  /* 0x0000007400208947 */ /* 0x002fea0003800000 */
.L_x_129:
[----:B------:R-:W2:Y:S01]  /*1d30*/  LDS.128 R4, [R4+0x130] ;  /* 0x0001300004047984 */ /* 0x000ea20000000c00 */
[----:B---3--:R-:W-:Y:S01]  /*1d40*/  ISETP.GE.AND P0, PT, R40, 0x1, PT ;  /* 0x000000012800780c */ /* 0x008fe20003f06270 */
[----:B-1----:R-:W-:Y:S01]  /*1d50*/  VIADD R2, R2, 0xb0 ;  /* 0x000000b002027836 */ /* 0x002fe20000000000 */
[----:B------:R-:W-:Y:S01]  /*1d60*/  @!PT LDS RZ, [RZ] ;  /* 0x00000000fffff984 */ /* 0x000fe20000000800 */
[----:B------:R-:W-:Y:S01]  /*1d70*/  @!PT LDS RZ, [RZ] ;  /* 0x00000000fffff984 */ /* 0x000fe20000000800 */
[----:B------:R-:W-:Y:S01]  /*1d80*/  @!PT LDS RZ, [RZ] ;  /* 0x00000000fffff984 */ /* 0x000fe20000000800 */
[----:B------:R-:W-:Y:S01]  /*1d90*/  @!PT LDS RZ, [RZ] ;  /* 0x00000000fffff984 */ /* 0x000fe20000000800 */
[----:B------:R1:W-:Y:S06]  /*1da0*/  MEMBAR.ALL.CTA ;  /* 0x0000000000007992 */ /* 0x0003ec0000008000 */
[----:B-1----:R-:W1:Y:S01]  /*1db0*/  FENCE.VIEW.ASYNC.S ;  /* 0x00000000000073c6 */ /* 0x002e620000000000 */
[----:B------:R-:W-:-:S04]  /*1dc0*/  PRMT R2, RZ, 0x654, R2 ;  /* 0x00000654ff027816 */ /* 0x000fc80000000002 */
[----:B-1----:R1:W-:Y:S01]  /*1dd0*/  SYNCS.ARRIVE.TRANS64.RED.A1T0 RZ, [R2+URZ], RZ ;  /* 0x000000ff02ff79a7 */ /* 0x0023e200081004ff */
[----:B--2---:R-:W-:-:S13]  /*1de0*/  LOP3.LUT P2, RZ, R6, 0x1, RZ, 0xc0, !PT ;  /* 0x0000000106ff7812 */ /* 0x004fda000784c0ff */
[----:B------:R-:W-:Y:S01]  /*1df0*/  @P2 SHF.R.U32.HI R3, RZ, 0x10, R5 ;  /* 0x00000010ff032819 */ /* 0x000fe20000011605 */
[----:B------:R-:W-:Y:S01]  /*1e00*/  VOTEU.ANY UP0, P2 ;  /* 0x0000000000ff7886 */ /* 0x000fe20001000100 */
[----:B------:R-:W-:Y:S02]  /*1e10*/  @P2 MOV R10, R4 ;  /* 0x00000004000a2202 */ /* 0x000fe40000000f00 */
[----:B------:R-:W-:Y:S02]  /*1e20*/  @P2 R2UR.BROADCAST UR8, R3 ;  /* 0x00000000030822ca */ /* 0x000fe400008e0000 */
[----:B------:R-:W-:-:S11]  /*1e30*/  @P2 LOP3.LUT R9, R5, 0xffff, RZ, 0xc0, !PT ;  /* 0x0000ffff05092812 */ /* 0x000fd600078ec0ff */
[----:B------:R-:W-:Y:S01]  /*1e40*/  @UP0 UMOV UR36, UR8 ;  /* 0x0000000800240c82 */ /* 0x000fe20008000000 */
[----:B-1----:R-:W-:Y:S05]  /*1e50*/  @!P0 BRA `(.L_x_33) ;  /* 0x0000000000b88947 */ /* 0x002fea0003800000 */
[----:B------:R-:W4:Y:S01]  /*1e60*/  LDC.64 R4, c[0x0][0xb18] ;  /* 0x0002c600ff047b82 */ /* 0x000f220000000a00 */
[----:B------:R-:W-:-:S07]  /*1e70*/  ISETP.NE.AND P3, PT, R40, 0x1, PT ;  /* 0x000000012800780c */ /* 0x000fce0003f65270 */
[----:B------:R-:W1:Y:S08]  /*1e80*/  LDC.64 R6, c[0x0][0xb10] ;  /* 0x0002c400ff067b82 */ /* 0x000e700000000a00 */
[----:B------:R-:W2:Y:S08]  /*1e90*/  LDC R14, c[0x0][0xb20] ;  /* 0x0002c800ff0e7b82 */ /* 0x000eb00000000800 */
[----:B------:R-:W3:Y:S01]  /*1ea0*/  LDC R15, c[0x0][0xb0c] ;  /* 0x0002c300ff0f7b82 */ /* 0x000ee20000000800 */
[----:B----4-:R-:W-:Y:S01]  /*1eb0*/  IMAD.HI.U32 R19, R0, R5, RZ ;  /* 0x0000000500137227 */ /* 0x010fe200078e00ff */
[----:B------:R-:W-:-:S03]  /*1ec0*/  ISETP.NE.AND P0, PT, R4, 0x1, PT ;  /* 0x000000010400780c */ /* 0x000fc60003f05270 */
[----:B------:R-:W-:-:S03]  /*1ed0*/  IMAD.HI.U32 R5, R9, R5, RZ ;  /* 0x0000000509057227 */ /* 0x000fc600078e00ff */
[----:B------:R-:W4:Y:S01]  /*1ee0*/  LDC.64 R2, c[0x0][0xb28] ;  /* 0x0002ca00ff027b82 */ /* 0x000f220000000a00 */
[----:B-1----:R-:W-:-:S04]  /*1ef0*/  IMAD.HI.U32 R20, R8, R6, RZ ;  /* 0x0000000608147227 */ /* 0x002fc800078e00ff */
[----:B------:R-:W-:Y:S01]  /*1f00*/  IMAD.HI.U32 R21, R10, R6, RZ ;  /* 0x000000060a157227 */ /* 0x000fe200078e00ff */
[----:B------:R-:W-:Y:S02]  /*1f10*/  SHF.R.U32.HI R20, RZ, R7, R20 ;  /* 0x00000007ff147219 */ /* 0x000fe40000011614 */
[-C--:B--2---:R-:W-:Y:S02]  /*1f20*/  SHF.R.U32.HI R19, RZ, R14.reuse, R19 ;  /* 0x0000000eff137219 */ /* 0x084fe40000011613 */
[----:B------:R-:W-:Y:S02]  /*1f30*/  SHF.R.U32.HI R5, RZ, R14, R5 ;  /* 0x0000000eff057219 */ /* 0x000fe40000011605 */
[----:B------:R-:W-:Y:S02]  /*1f40*/  SEL R19, R0, R19, !P0 ;  /* 0x0000001300137207 */ /* 0x000fe40004000000 */
[----:B------:R-:W-:Y:S02]  /*1f50*/  SHF.R.U32.HI R21, RZ, R7, R21 ;  /* 0x00000007ff157219 */ /* 0x000fe40000011615 */
[----:B---3--:R-:W-:-:S02]  /*1f60*/  ISETP.NE.AND P1, PT, R15, 0x1, PT ;  /* 0x000000010f00780c */ /* 0x008fc40003f25270 */
[----:B------:R-:W-:Y:S02]  /*1f70*/  SEL R5, R9, R5, !P0 ;  /* 0x0000000509057207 */ /* 0x000fe40004000000 */
[----:B------:R-:W-:Y:S02]  /*1f80*/  SEL R20, R8, R20, !P1 ;  /* 0x0000001408147207 */ /* 0x000fe40004800000 */
[----:B------:R-:W-:Y:S01]  /*1f90*/  SEL R21, R10, R21, !P1 ;  /* 0x000000150a157207 */ /* 0x000fe20004800000 */
[----:B----4-:R-:W-:-:S04]  /*1fa0*/  IMAD.HI.U32 R18, R19, R2, RZ ;  /* 0x0000000213127227 */ /* 0x010fc800078e00ff */
        /* <DEDUP_REMOVED lines=10> */
[----:B------:R-:W-:-:S04]  /*2050*/  @!P0 IMAD.HI.U32 R7, R21, R2, RZ ;  /* 0x0000000215078227 */ /* 0x000fc800078e00ff */
[----:B------:R-:W-:Y:S01]  /*2060*/  IMAD.MOV R2, RZ, RZ, -R6 ;  /* 0x000000ffff027224 */ /* 0x000fe200078e0a06 */
[----:B------:R-:W-:Y:S02]  /*2070*/  @!P0 SHF.R.U32.HI R3, RZ, R3, R7 ;  /* 0x00000003ff038219 */ /* 0x000fe40000011607 */
[----:B------:R-:W-:Y:S01]  /*2080*/  IADD3 R7, PT, PT, -R5, RZ, RZ ;  /* 0x000000ff05077210 */ /* 0x000fe20007ffe1ff */
[----:B------:R-:W-:Y:S01]  /*2090*/  IMAD R2, R40, R2, R5 ;  /* 0x0000000228027224 */ /* 0x000fe200078e0205 */
        /* <DEDUP_REMOVED lines=10> */
.L_x_33:
[----:B------:R-:W1:Y:S02]  /*2140*/  LDCU UR8, c[0x0][0xb30] ;  /* 0x00016600ff0877ac */ /* 0x000e640008000800 */
[----:B-1----:R-:W-:-:S09]  /*2150*/  UISETP.NE.AND UP0, UPT, UR8, 0x1, UPT ;  /* 0x000000010800788c */ /* 0x002fd2000bf05270 */
[----:B------:R-:W-:Y:S05]  /*2160*/  BRA.U UP0, `(.L_x_34) ;  /* 0x0000000100407547 */ /* 0x000fea000b800000 */
[----:B------:R-:W1:Y:S08]  /*2170*/  LDC.64 R4, c[0x0][0xb10] ;  /* 0x0002c400ff047b82 */ /* 0x000e700000000a00 */
[----:B------:R-:W2:Y:S08]  /*2180*/  LDC.64 R2, c[0x0][0xb18] ;  /* 0x0002c600ff027b82 */ /* 0x000eb00000000a00 */
[----:B------:R-:W3:Y:S08]  /*2190*/  LDC R6, c[0x0][0xb20] ;  /* 0x0002c800ff067b82 */ /* 0x000ef00000000800 */
[----:B------:R-:W4:Y:S01]  /*21a0*/  LDC R7, c[0x0][0xb0c] ;  /* 0x0002c300ff077b82 */ /* 0x000f220000000800 */
[----:B-1----:R-:W-:-:S05]  /*21b0*/  IMAD.HI.U32 R4, R10, R4, RZ ;  /* 0x000000040a047227 */ /* 0x002fca00078e00ff */
[----:B------:R-:W-:Y:S01]  /*21c0*/  SHF.R.U32.HI R4, RZ, R5, R4 ;  /* 0x00000005ff047219 */ /* 0x000fe20000011604 */
[----:B--2---:R-:W-:Y:S01]  /*21d0*/  IMAD.HI.U32 R3, R9, R3, RZ ;  /* 0x0000000309037227 */ /* 0x004fe200078e00ff */
[----:B------:R-:W-:-:S04]  /*21e0*/  ISETP.NE.AND P0, PT, R2, 0x1, PT ;  /* 0x000000010200780c */ /* 0x000fc80003f05270 */
[----:B---3--:R-:W-:-:S04]  /*21f0*/  SHF.R.U32.HI R3, RZ, R6, R3 ;  /* 0x00000006ff037219 */ /* 0x008fc80000011603 */
[----:B------:R-:W-:Y:S02]  /*2200*/  SEL R3, R9, R3, !P0 ;  /* 0x0000000309037207 */ /* 0x000fe40004000000 */
[----:B----4-:R-:W-:-:S04]  /*2210*/  ISETP.NE.AND P1, PT, R7, 0x1, PT ;  /* 0x000000010700780c */ /* 0x010fc80003f25270 */
[----:B------:R-:W-:-:S05]  /*2220*/  SEL R4, R10, R4, !P1 ;  /* 0x000000040a047207 */ /* 0x000fca0004800000 */
[----:B------:R-:W-:Y:S02]  /*2230*/  IMAD.IADD R5, R3, 0x1, -R4 ;  /* 0x0000000103057824 */ /* 0x000fe400078e0a04 */
[----:B------:R-:W-:Y:S02]  /*2240*/  IMAD.IADD R3, R4, 0x1, -R3 ;  /* 0x0000000104037824 */ /* 0x000fe400078e0a03 */
[----:B------:R-:W-:Y:S02]  /*2250*/  IMAD R10, R5, R7, R10 ;  /* 0x00000007050a7224 */ /* 0x000fe400078e020a */
[----:B------:R-:W-:-:S07]  /*2260*/  IMAD R9, R3, R2, R9 ;  /* 0x0000000203097224 */ /* 0x000fce00078e0209 */
.L_x_34:
[----:B------:R-:W-:Y:S01]  /*2270*/  VIADD R16, R16, 0x1 ;  /* 0x0000000110107836 */ /* 0x000fe20000000000 */
[----:B------:R-:W-:Y:S01]  /*2280*/  PLOP3.LUT P1, PT, PT, PT, PT, 0x80, 0x8 ;  /* 0x000000000008781c */ /* 0x000fe20003f2f070 */
[----:B------:R-:W-:Y:S02]  /*2290*/  IMAD.IADD R15, R10, 0x1, R95 ;  /* 0x000000010a0f7824 */ /* 0x000fe400078e025f */
[----:B------:R-:W-:Y:S01]  /*22a0*/  IMAD.IADD R14, R9, 0x1, R94 ;  /* 0x00000001090e7824 */ /* 0x000fe200078e025e */
[----:B------:R-:W-:-:S04]  /*22b0*/  ISETP.NE.AND P0, PT, R16, 0x2, PT ;  /* 0x000000021000780c */ /* 0x000fc80003f05270 */
[----:B------:R-:W-:Y:S02]  /*22c0*/  SEL R2, RZ, 0x1, P0 ;  /* 0x00000001ff027807 */ /* 0x000fe40000000000 */
[----:B------:R-:W-:Y:S02]  /*22d0*/  SEL R16, R16, RZ, P0 ;  /* 0x000000ff10107207 */ /* 0x000fe40000000000 */
[----:B------:R-:W-:Y:S01]  /*22e0*/  LOP3.LUT R13, R13, R2, RZ, 0x3c, !PT ;  /* 0x000000020d0d7212 */ /* 0x000fe200078e3cff */
[----:B------:R-:W-:Y:S06]  /*22f0*/  @P2 BRA `(.L_x_35) ;  /* 0xfffffff000982947 */ /* 0x000fec000383ffff */
[----:B------:R-:W-:Y:S01]  /*2300*/  UIADD3 UR4, UPT, UPT, UR4, 0x28, URZ ;  /* 0x0000002804047890 */ /* 0x000fe2000fffe0ff */
[----:B------:R-:W-:-:S03]  /*2310*/  SHF.L.U32 R2, R17, 0x1f, RZ ;  /* 0x0000001f11027819 */ /* 0x000fc600000006ff */
[----:B------:R-:W-:-:S09]  /*2320*/  ULEA UR5, UR6, UR4, 0x3 ;  /* 0x0000000406057291 */ /* 0x000fd2000f8e18ff */
[----:B------:R-:W1:Y:S02]  /*2330*/  SYNCS.PHASECHK.TRANS64.TRYWAIT P0, [UR5], R2 ;  /* 0x00000002ff0075a7 */ /* 0x000e640008001105 */
[----:B-1----:R-:W-:Y:S05]  /*2340*/  @!P0 BRA `(.L_x_36) ;  /* 0x0000006c00ac8947 */ /* 0x002fea0003800000 */
.L_x_131:
[----:B------:R-:W-:-:S04]  /*2350*/  UIADD3 UR6, UPT, UPT, UR6, 0x1, URZ ;  /* 0x0000000106067890 */ /* 0x000fc8000fffe0ff */
[----:B------:R-:W-:-:S04]  /*2360*/  UISETP.NE.AND UP0, UPT, UR6, 0x5, UPT ;  /* 0x000000050600788c */ /* 0x000fc8000bf05270 */
[----:B------:R-:W-:Y:S02]  /*2370*/  USEL UR7, URZ, 0x1, UP0 ;  /* 0x00000001ff077887 */ /* 0x000fe40008000000 */
[----:B------:R-:W-:-:S04]  /*2380*/  USEL UR6, UR6, URZ, UP0 ;  /* 0x000000ff06067287 */ /* 0x000fc80008000000 */
[----:B------:R-:W-:Y:S01]  /*2390*/  ULEA UR5, UR6, UR4, 0x3 ;  /* 0x0000000406057291 */ /* 0x000fe2000f8e18ff */
[----:B-1----:R-:W-:-:S04]  /*23a0*/  LOP3.LUT R2, R17, UR7, RZ, 0x3c, !PT ;  /* 0x0000000711027c12 */ /* 0x002fc8000f8e3cff */
[----:B------:R-:W-:-:S04]  /*23b0*/  SHF.L.U32 R3, R2, 0x1f, RZ ;  /* 0x0000001f02037819 */ /* 0x000fc800000006ff */
[----:B------:R-:W1:Y:S02]  /*23c0*/  SYNCS.PHASECHK.TRANS64.TRYWAIT P0, [UR5], R3 ;  /* 0x00000003ff0075a7 */ /* 0x000e640008001105 */
[----:B-1----:R-:W-:Y:S05]  /*23d0*/  @!P0 BRA `(.L_x_37) ;  /* 0x0000006c00a08947 */ /* 0x002fea0003800000 */
.L_x_133:
[----:B------:R-:W-:-:S04]  /*23e0*/  UIADD3 UR6, UPT, UPT, UR6, 0x1, URZ ;  /* 0x0000000106067890 */ /* 0x000fc8000fffe0ff */
[----:B------:R-:W-:-:S04]  /*23f0*/  UISETP.NE.AND UP0, UPT, UR6, 0x5, UPT ;  /* 0x000000050600788c */ /* 0x000fc8000bf05270 */
[----:B------:R-:W-:Y:S02]  /*2400*/  USEL UR7, URZ, 0x1, UP0 ;  /* 0x00000001ff077887 */ /* 0x000fe40008000000 */
[----:B------:R-:W-:-:S04]  /*2410*/  USEL UR6, UR6, URZ, UP0 ;  /* 0x000000ff06067287 */ /* 0x000fc80008000000 */
[----:B------:R-:W-:Y:S01]  /*2420*/  ULEA UR5, UR6, UR4, 0x3 ;  /* 0x0000000406057291 */ /* 0x000fe2000f8e18ff */
[----:B------:R-:W-:-:S04]  /*2430*/  LOP3.LUT R2, R2, UR7, RZ, 0x3c, !PT ;  /* 0x0000000702027c12 */ /* 0x000fc8000f8e3cff */
[----:B-1----:R-:W-:-:S04]  /*2440*/  SHF.L.U32 R3, R2, 0x1f, RZ ;  /* 0x0000001f02037819 */ /* 0x002fc800000006ff */
[----:B------:R-:W1:Y:S02]  /*2450*/  SYNCS.PHASECHK.TRANS64.TRYWAIT P0, [UR5], R3 ;  /* 0x00000003ff0075a7 */ /* 0x000e640008001105 */
[----:B-1----:R-:W-:Y:S05]  /*2460*/  @!P0 BRA `(.L_x_38) ;  /* 0x0000006c00948947 */ /* 0x002fea0003800000 */
.L_x_135:
        /* <DEDUP_REMOVED lines=9> */
.L_x_137:
[----:B------:R-:W-:-:S04]  /*2500*/  UIADD3 UR6, UPT, UPT, UR6, 0x1, URZ ;  /* 0x0000000106067890 */ /* 0x000fc8000fffe0ff */
[----:B------:R-:W-:-:S04]  /*2510*/  UISETP.NE.AND UP0, UPT, UR6, 0x5, UPT ;  /* 0x000000050600788c */ /* 0x000fc8000bf05270 */
[----:B------:R-:W-:Y:S02]  /*2520*/  USEL UR5, URZ, 0x1, UP0 ;  /* 0x00000001ff057887 */ /* 0x000fe40008000000 */
[----:B------:R-:W-:-:S04]  /*2530*/  USEL UR6, UR6, URZ, UP0 ;  /* 0x000000ff06067287 */ /* 0x000fc80008000000 */
[----:B------:R-:W-:Y:S01]  /*2540*/  ULEA UR6, UR6, UR4, 0x3 ;  /* 0x0000000406067291 */ /* 0x000fe2000f8e18ff */
[----:B------:R-:W-:-:S04]  /*2550*/  LOP3.LUT R2, R2, UR5, RZ, 0x3c, !PT ;  /* 0x0000000502027c12 */ /* 0x000fc8000f8e3cff */
[----:B------:R-:W-:Y:S01]  /*2560*/  SHF.L.U32 R2, R2, 0x1f, RZ ;  /* 0x0000001f02027819 */ /* 0x000fe200000006ff */
[----:B-1--4-:R-:W-:-:S07]  /*2570*/  IMAD.U32 R0, RZ, RZ, UR6 ;  /* 0x00000006ff007e24 */ /* 0x012fce000f8e00ff */
.L_x_40:
[----:B-1----:R1:W2:Y:S02]  /*2580*/  SYNCS.PHASECHK.TRANS64.TRYWAIT P0, [R0+URZ], R2 ;  /* 0x00000002000075a7 */ /* 0x0022a400080011ff */
[----:B--2---:R-:W-:Y:S05]  /*2590*/  @!P0 NANOSLEEP.SYNCS 0x989680 ;  /* 0x009896800000895d */ /* 0x004fea0003900000 */
[----:B------:R-:W2:Y:S02]  /*25a0*/  @!P0 SYNCS.PHASECHK.TRANS64 P0, [R0+URZ], R2 ;  /* 0x00000002000085a7 */ /* 0x000ea400080010ff */
[----:B--2---:R-:W-:Y:S05]  /*25b0*/  @P0 EXIT ;  /* 0x000000000000094d */ /* 0x004fea0003800000 */
[----:B------:R-:W-:Y:S05]  /*25c0*/  BRA `(.L_x_40) ;  /* 0xfffffffc00ec7947 */ /* 0x000fea000383ffff */
.L_x_17:
[----:B------:R-:W-:-:S04]  /*25d0*/  UISETP.NE.AND UP1, UPT, UR37, URZ, UPT ;  /* 0x000000ff2500728c */ /* 0x000fc8000bf25270 */
[----:B------:R-:W-:-:S09]  /*25e0*/  UISETP.NE.OR UP1, UPT, UR8, 0x1, UP1 ;  /* 0x000000010800788c */ /* 0x000fd20008f25670 */
[----:B------:R-:W-:Y:S05]  /*25f0*/  BRA.U UP1, `(.L_x_41) ;  /* 0x0000000501487547 */ /* 0x000fea000b800000 */
[----:B------:R-:W-:Y:S01]  /*2600*/  ISETP.NE.AND P2, PT, R2, RZ, PT ;  /* 0x000000ff0200720c */ /* 0x000fe20003f45270 */
[----:B------:R-:W-:Y:S01]  /*2610*/  IMAD.MOV.U32 R12, RZ, RZ, 0x1 ;  /* 0x00000001ff0c7424 */ /* 0x000fe200078e00ff */
[----:B------:R-:W-:Y:S02]  /*2620*/  CS2R R10, SRZ ;  /* 0x00000000000a7805 */ /* 0x000fe4000001ff00 */
[----:B------:R-:W-:Y:S01]  /*2630*/  CS2R R8, SRZ ;  /* 0x0000000000087805 */ /* 0x000fe2000001ff00 */
[----:B------:R-:W-:Y:S01]  /*2640*/  UMOV UR4, 0x400 ;  /* 0x0000040000047882 */ /* 0x000fe20000000000 */
[----:B------:R-:W-:Y:S01]  /*2650*/  UMOV UR6, URZ ;  /* 0x000000ff00067c82 */ /* 0x000fe20008000000 */
[----:B------:R-:W-:-:S12]  /*2660*/  ULEA UR37, UR37, UR4, 0x18 ;  /* 0x0000000425257291 */ /* 0x000fd8000f8ec0ff */
.L_x_45:
[----:B------:R-:W-:Y:S02]  /*2670*/  LEA R0, R8, UR37, 0x3 ;  /* 0x0000002508007c11 */ /* 0x000fe4000f8e18ff */
[----:B------:R-:W-:-:S03]  /*2680*/  SHF.L.U32 R4, R9, 0x1f, RZ ;  /* 0x0000001f09047819 */ /* 0x000fc600000006ff */
[----:B------:R-:W-:Y:S01]  /*2690*/  VIADD R5, R0, 0x110 ;  /* 0x0000011000057836 */ /* 0x000fe20000000000 */
[----:B------:R-:W1:Y:S02]  /*26a0*/  SYNCS.PHASECHK.TRANS64.TRYWAIT P0, [R0+URZ+0x100], R4 ;  /* 0x00010004000075a7 */ /* 0x000e6400080011ff */
[----:B-1----:R-:W-:Y:S05]  /*26b0*/  @!P0 BRA `(.L_x_42) ;  /* 0x0000006c00308947 */ /* 0x002fea0003800000 */
.L_x_138:
[----:B------:R-:W-:Y:S01]  /*26c0*/  ULEA UR5, UR6, UR37, 0x3 ;  /* 0x0000002506057291 */ /* 0x000fe2000f8e18ff */
[----:B-1----:R-:W-:Y:S01]  /*26d0*/  PRMT R0, RZ, 0x654, R5 ;  /* 0x00000654ff007816 */ /* 0x002fe20000000005 */
[----:B------:R-:W-:Y:S01]  /*26e0*/  @!P2 IMAD.MOV.U32 R4, RZ, RZ, 0x10 ;  /* 0x00000010ff04a424 */ /* 0x000fe200078e00ff */
[----:B------:R-:W-:Y:S01]  /*26f0*/  SHF.L.U32 R5, R12, 0x1f, RZ ;  /* 0x0000001f0c057819 */ /* 0x000fe200000006ff */
[----:B------:R-:W-:Y:S01]  /*2700*/  UIADD3 UR4, UPT, UPT, UR5, 0xa0, URZ ;  /* 0x000000a005047890 */ /* 0x000fe2000fffe0ff */
[----:B------:R1:W-:Y:S05]  /*2710*/  SYNCS.ARRIVE.TRANS64.RED.A1T0 RZ, [R0+URZ], RZ ;  /* 0x000000ff00ff79a7 */ /* 0x0003ea00081004ff */
[----:B------:R-:W-:Y:S01]  /*2720*/  IMAD.U32 R6, RZ, RZ, UR4 ;  /* 0x00000004ff067e24 */ /* 0x000fe2000f8e00ff */
[----:B------:R-:W2:Y:S04]  /*2730*/  SYNCS.PHASECHK.TRANS64.TRYWAIT P0, [UR5+0xb0], R5 ;  /* 0x0000b005ff0075a7 */ /* 0x000ea80008001105 */
[----:B------:R-:W-:Y:S01]  /*2740*/  PRMT R6, R2, 0x654, R6 ;  /* 0x0000065402067816 */ /* 0x000fe20000000006 */
[----:B-12---:R-:W-:Y:S06]  /*2750*/  @!P0 BRA `(.L_x_43) ;  /* 0x0000006c001c8947 */ /* 0x006fec0003800000 */
.L_x_140:
[----:B------:R-:W-:Y:S01]  /*2760*/  ULEA UR4, UR6, UR37, 0x4 ;  /* 0x0000002506047291 */ /* 0x000fe2000f8e20ff */
[----:B------:R-:W-:Y:S01]  /*2770*/  SEL R3, R6, R3, !P2 ;  /* 0x0000000306037207 */ /* 0x000fe20005000000 */
[----:B------:R-:W-:Y:S01]  /*2780*/  UIADD3 UR5, UPT, UPT, UR5, 0xa0, URZ ;  /* 0x000000a005057890 */ /* 0x000fe2000fffe0ff */
[----:B-1----:R-:W-:Y:S01]  /*2790*/  LEA R0, R11, UR37, 0x3 ;  /* 0x000000250b007c11 */ /* 0x002fe2000f8e18ff */
[----:B------:R-:W-:Y:S01]  /*27a0*/  UIADD3 UR4, UPT, UPT, UR4, 0x130, URZ ;  /* 0x0000013004047890 */ /* 0x000fe2000fffe0ff */
[----:B------:R1:W-:Y:S01]  /*27b0*/  @!P2 SYNCS.ARRIVE.TRANS64.RED RZ, [R3+URZ], R4 ;  /* 0x0000000403ffa9a7 */ /* 0x0003e200080004ff */
[----:B------:R-:W-:Y:S01]  /*27c0*/  UIADD3 UR6, UPT, UPT, UR6, 0x1, URZ ;  /* 0x0000000106067890 */ /* 0x000fe2000fffe0ff */
[----:B------:R-:W-:-:S03]  /*27d0*/  VIADD R8, R8, 0x1 ;  /* 0x0000000108087836 */ /* 0x000fc60000000000 */
[----:B------:R-:W-:Y:S02]  /*27e0*/  UISETP.NE.AND UP0, UPT, UR6, 0x2, UPT ;  /* 0x000000020600788c */ /* 0x000fe4000bf05270 */
[----:B------:R-:W-:Y:S01]  /*27f0*/  ISETP.NE.AND P0, PT, R8, 0x2, PT ;  /* 0x000000020800780c */ /* 0x000fe20003f05270 */
[----:B------:R-:W-:Y:S06]  /*2800*/  UGETNEXTWORKID.BROADCAST [UR4], [UR5] ;  /* 0x00000000040073ca */ /* 0x000fec0008000100 */
[----:B------:R-:W-:Y:S02]  /*2810*/  USEL UR4, URZ, 0x1, UP0 ;  /* 0x00000001ff047887 */ /* 0x000fe40008000000 */
[----:B------:R-:W-:-:S04]  /*2820*/  USEL UR6, UR6, URZ, UP0 ;  /* 0x000000ff06067287 */ /* 0x000fc80008000000 */
[----:B------:R-:W-:Y:S02]  /*2830*/  LOP3.LUT R12, R12, UR4, RZ, 0x3c, !PT ;  /* 0x000000040c0c7c12 */ /* 0x000fe4000f8e3cff */
[----:B-1----:R-:W-:-:S04]  /*2840*/  SHF.L.U32 R4, R10, 0x1f, RZ ;  /* 0x0000001f0a047819 */ /* 0x002fc800000006ff */
[----:B------:R-:W1:Y:S02]  /*2850*/  SYNCS.PHASECHK.TRANS64.TRYWAIT P1, [R0+URZ+0xa0], R4 ;  /* 0x0000a004000075a7 */ /* 0x000e6400080211ff */
[----:B-1----:R-:W-:Y:S05]  /*2860*/  @!P1 BRA `(.L_x_44) ;  /* 0x0000006800f09947 */ /* 0x002fea0003800000 */
.L_x_141:
[C---:B-1----:R-:W-:Y:S01]  /*2870*/  LEA R4, R11.reuse, UR37, 0x4 ;  /* 0x000000250b047c11 */ /* 0x042fe2000f8e20ff */
[----:B------:R-:W-:Y:S01]  /*2880*/  VIADD R0, R0, 0xb0 ;  /* 0x000000b000007836 */ /* 0x000fe20000000000 */
[----:B------:R-:W-:Y:S01]  /*2890*/  SEL R8, R8, RZ, P0 ;  /* 0x000000ff08087207 */ /* 0x000fe20000000000 */
[----:B------:R-:W-:-:S03]  /*28a0*/  VIADD R11, R11, 0x1 ;  /* 0x000000010b0b7836 */ /* 0x000fc60000000000 */
[----:B------:R-:W1:Y:S01]  /*28b0*/  LDS.128 R4, [R4+0x130] ;  /* 0x0001300004047984 */ /* 0x000e620000000c00 */
[----:B------:R-:W-:Y:S02]  /*28c0*/  PRMT R0, RZ, 0x654, R0 ;  /* 0x00000654ff007816 */ /* 0x000fe40000000000 */
[C---:B------:R-:W-:Y:S01]  /*28d0*/  ISETP.NE.AND P1, PT, R11.reuse, 0x2, PT ;  /* 0x000000020b00780c */ /* 0x040fe20003f25270 */
[----:B------:R-:W-:Y:S01]  /*28e0*/  @!PT LDS RZ, [RZ] ;  /* 0x00000000fffff984 */ /* 0x000fe20000000800 */
[----:B------:R-:W-:Y:S01]  /*28f0*/  @!PT LDS RZ, [RZ] ;  /* 0x00000000fffff984 */ /* 0x000fe20000000800 */
[----:B------:R-:W-:Y:S01]  /*2900*/  @!PT LDS RZ, [RZ] ;  /* 0x00000000fffff984 */ /* 0x000fe20000000800 */
[----:B------:R-:W-:Y:S01]  /*2910*/  @!PT LDS RZ, [RZ] ;  /* 0x00000000fffff984 */ /* 0x000fe20000000800 */
[----:B------:R2:W-:Y:S06]  /*2920*/  MEMBAR.ALL.CTA ;  /* 0x0000000000007992 */ /* 0x0005ec0000008000 */
[----:B--2---:R-:W2:Y:S01]  /*2930*/  FENCE.VIEW.ASYNC.S ;  /* 0x00000000000073c6 */ /* 0x004ea20000000000 */
[----:B------:R-:W-:Y:S01]  /*2940*/  SEL R11, R11, RZ, P1 ;  /* 0x000000ff0b0b7207 */ /* 0x000fe20000800000 */
[----:B--2---:R2:W-:Y:S01]  /*2950*/  SYNCS.ARRIVE.TRANS64.RED.A1T0 RZ, [R0+URZ], RZ ;  /* 0x000000ff00ff79a7 */ /* 0x0045e200081004ff */
[----:B-1----:R-:W-:-:S02]  /*2960*/  LOP3.LUT P3, RZ, R6, 0x1, RZ, 0xc0, !PT ;  /* 0x0000000106ff7812 */ /* 0x002fc4000786c0ff */
[----:B------:R-:W-:-:S04]  /*2970*/  SEL R4, RZ, 0x1, P1 ;  /* 0x00000001ff047807 */ /* 0x000fc80000800000 */
[----:B------:R-:W-:Y:S02]  /*2980*/  LOP3.LUT R10, R10, R4, RZ, 0x3c, !PT ;  /* 0x000000040a0a7212 */ /* 0x000fe400078e3cff */
[----:B--2---:R-:W-:-:S04]  /*2990*/  SEL R0, RZ, 0x1, P0 ;  /* 0x00000001ff007807 */ /* 0x004fc80000000000 */
[----:B------:R-:W-:Y:S01]  /*29a0*/  LOP3.LUT R9, R9, R0, RZ, 0x3c, !PT ;  /* 0x0000000009097212 */ /* 0x000fe200078e3cff */
[----:B------:R-:W-:Y:S06]  /*29b0*/  @P3 BRA `(.L_x_45) ;  /* 0xfffffffc002c3947 */ /* 0x000fec000383ffff */
[----:B------:R-:W-:Y:S01]  /*29c0*/  ULEA UR5, UR6, UR37, 0x3 ;  /* 0x0000002506057291 */ /* 0x000fe2000f8e18ff */
[----:B------:R-:W-:-:S08]  /*29d0*/  SHF.L.U32 R2, R12, 0x1f, RZ ;  /* 0x0000001f0c027819 */ /* 0x000fd000000006ff */
[----:B------:R-:W1:Y:S02]  /*29e0*/  SYNCS.PHASECHK.TRANS64 P0, [UR5+0xb0], R2 ;  /* 0x0000b002ff0075a7 */ /* 0x000e640008001005 */
[----:B-1----:R-:W-:Y:S05]  /*29f0*/  @P0 BRA `(.L_x_46) ;  /* 0x0000000000080947 */ /* 0x002fea0003800000 */
[----:B------:R-:W1:Y:S02]  /*2a00*/  SYNCS.PHASECHK.TRANS64.TRYWAIT P0, [UR5+0xb0], R2 ;  /* 0x0000b002ff0075a7 */ /* 0x000e640008001105 */
[----:B-1----:R-:W-:Y:S05]  /*2a10*/  @!P0 BRA `(.L_x_47) ;  /* 0x0000006800988947 */ /* 0x002fea0003800000 */
.L_x_46:
[----:B------:R-:W-:-:S04]  /*2a20*/  UIADD3 UR4, UPT, UPT, UR6, 0x1, URZ ;  /* 0x0000000106047890 */ /* 0x000fc8000fffe0ff */
[----:B------:R-:W-:-:S04]  /*2a30*/  UISETP.NE.AND UP0, UPT, UR4, 0x2, UPT ;  /* 0x000000020400788c */ /* 0x000fc8000bf05270 */
[----:B------:R-:W-:Y:S02]  /*2a40*/  USEL UR7, URZ, 0x1, UP0 ;  /* 0x00000001ff077887 */ /* 0x000fe40008000000 */
[----:B------:R-:W-:-:S04]  /*2a50*/  USEL UR4, UR4, URZ, UP0 ;  /* 0x000000ff04047287 */ /* 0x000fc80008000000 */
[----:B------:R-:W-:Y:S01]  /*2a60*/  ULEA UR4, UR4, UR37, 0x3 ;  /* 0x0000002504047291 */ /* 0x000fe2000f8e18ff */
[----:B-1----:R-:W-:-:S04]  /*2a70*/  LOP3.LUT R2, R12, UR7, RZ, 0x3c, !PT ;  /* 0x000000070c027c12 */ /* 0x002fc8000f8e3cff */
[----:B------:R-:W-:-:S04]  /*2a80*/  SHF.L.U32 R0, R2, 0x1f, RZ ;  /* 0x0000001f02007819 */ /* 0x000fc800000006ff */
[----:B------:R-:W1:Y:S02]  /*2a90*/  SYNCS.PHASECHK.TRANS64 P0, [UR4+0xb0], R0 ;  /* 0x0000b000ff0075a7 */ /* 0x000e640008001004 */
[----:B-1----:R-:W-:Y:S05]  /*2aa0*/  @P0 EXIT ;  /* 0x000000000000094d */ /* 0x002fea0003800000 */
[----:B------:R-:W-:Y:S02]  /*2ab0*/  SHF.L.U32 R2, R2, 0x1f, RZ ;  /* 0x0000001f02027819 */ /* 0x000fe400000006ff */
[----:B------:R-:W-:-:S07]  /*2ac0*/  MOV R0, UR4 ;  /* 0x0000000400007c02 */ /* 0x000fce0008000f00 */
.L_x_48:
[----:B-1----:R1:W2:Y:S02]  /*2ad0*/  SYNCS.PHASECHK.TRANS64.TRYWAIT P0, [R0+URZ+0xb0], R2 ;  /* 0x0000b002000075a7 */ /* 0x0022a400080011ff */
[----:B--2---:R-:W-:Y:S05]  /*2ae0*/  @!P0 NANOSLEEP.SYNCS 0x989680 ;  /* 0x009896800000895d */ /* 0x004fea0003900000 */
[----:B------:R-:W2:Y:S02]  /*2af0*/  @!P0 SYNCS.PHASECHK.TRANS64 P0, [R0+URZ+0xb0], R2 ;  /* 0x0000b002000085a7 */ /* 0x000ea400080010ff */
[----:B--2---:R-:W-:Y:S05]  /*2b00*/  @P0 EXIT ;  /* 0x000000000000094d */ /* 0x004fea0003800000 */
[----:B------:R-:W-:Y:S05]  /*2b10*/  BRA `(.L_x_48) ;  /* 0xfffffffc00ec7947 */ /* 0x000fea000383ffff */
.L_x_41:
[----:B------:R-:W-:-:S09]  /*2b20*/  UISETP.NE.AND UP1, UPT, UR8, URZ, UPT ;  /* 0x000000ff0800728c */ /* 0x000fd2000bf25270 */
[----:B------:R-:W-:Y:S05]  /*2b30*/  BRA.U UP1, `(.L_x_49) ;  /* 0x0000000d01cc7547 */ /* 0x000fea000b800000 */
[----:B------:R-:W-:Y:S01]  /*2b40*/  UMOV UR4, 0x40 ;  /* 0x0000004000047882 */ /* 0x000fe20000000000 */
[----:B------:R-:W-:Y:S01]  /*2b50*/  NOP ;  /* 0x0000000000007918 */ /* 0x000fe20000000000 */
[----:B------:R-:W-:Y:S01]  /*2b60*/  ULEA UR4, UR37, UR4, 0x18 ;  /* 0x0000000425047291 */ /* 0x000fe2000f8ec0ff */
[----:B------:R-:W-:Y:S02]  /*2b70*/  UMOV UR5, 0x400 ;  /* 0x0000040000057882 */ /* 0x000fe40000000000 */
[----:B------:R-:W-:-:S06]  /*2b80*/  ULEA UR37, UR37, UR5, 0x18 ;  /* 0x0000000525257291 */ /* 0x000fcc000f8ec0ff */
[----:B------:R-:W1:Y:S02]  /*2b90*/  LDS.U8 R0, [UR4+0x1c] ;  /* 0x00001c04ff007984 */ /* 0x000e640008000000 */
[----:B-1----:R-:W-:-:S13]  /*2ba0*/  ISETP.NE.AND P0, PT, R0, RZ, PT ;  /* 0x000000ff0000720c */ /* 0x002fda0003f05270 */
[----:B------:R-:W-:Y:S05]  /*2bb0*/  @P0 BRA `(.L_x_50) ;  /* 0x0000000000580947 */ /* 0x000fea0003800000 */
[----:B------:R-:W-:-:S13]  /*2bc0*/  ELECT P0, URZ, PT ;  /* 0x0000000000ff782f */ /* 0x000fda0003800000 */
[----:B------:R-:W-:Y:S05]  /*2bd0*/  @!P0 BRA `(.L_x_51) ;  /* 0x0000000000608947 */ /* 0x000fea0003800000 */
[----:B------:R-:W-:Y:S01]  /*2be0*/  UMOV UR5, 0x10 ;  /* 0x0000001000057882 */ /* 0x000fe20000000000 */
[----:B------:R-:W-:Y:S01]  /*2bf0*/  HFMA2 R0, -RZ, RZ, 0, 5.9604644775390625e-08 ;  /* 0x00000001ff007431 */ /* 0x000fe200000001ff */
[----:B------:R-:W-:-:S03]  /*2c00*/  MOV R2, 0xffff ;  /* 0x0000ffff00027802 */ /* 0x000fc60000000f00 */
[----:B------:R-:W-:Y:S04]  /*2c10*/  DEPBAR.LE SB1, 0x36 ;  /* 0x00009d800000791a */ /* 0x000fe80000000000 */
[----:B------:R-:W1:Y:S02]  /*2c20*/  UTCATOMSWS.FIND_AND_SET.ALIGN UP0, UR5, UR5 ;  /* 0x00000005000575e3 */ /* 0x000e640008000800 */
[----:B-1----:R-:W-:Y:S01]  /*2c30*/  MOV R3, UR5 ;  /* 0x0000000500037c02 */ /* 0x002fe20008000f00 */
[----:B------:R-:W-:Y:S06]  /*2c40*/  BRA.U UP0, `(.L_x_52) ;  /* 0x0000000100187547 */ /* 0x000fec000b800000 */
.L_x_53:
[----:B------:R-:W-:Y:S05]  /*2c50*/  NANOSLEEP 0x64 ;  /* 0x000000640000795d */ /* 0x000fea0003800000 */
[----:B------:R-:W-:-:S05]  /*2c60*/  UMOV UR5, 0x10 ;  /* 0x0000001000057882 */ /* 0x000fca0000000000 */
[----:B------:R-:W-:Y:S04]  /*2c70*/  DEPBAR.LE SB1, 0x36 ;  /* 0x00009d800000791a */ /* 0x000fe80000000000 */
[----:B------:R-:W1:Y:S02]  /*2c80*/  UTCATOMSWS.FIND_AND_SET.ALIGN UP0, UR5, UR5 ;  /* 0x00000005000575e3 */ /* 0x000e640008000800 */
[----:B-1----:R-:W-:Y:S01]  /*2c90*/  MOV R3, UR5 ;  /* 0x0000000500037c02 */ /* 0x002fe20008000f00 */
[----:B------:R-:W-:Y:S05]  /*2ca0*/  BRA.U !UP0, `(.L_x_53) ;  /* 0xfffffffd08e87547 */ /* 0x000fea000b83ffff */
.L_x_52:
[-C--:B------:R-:W-:Y:S02]  /*2cb0*/  SHF.L.U32 R2, R2, R3.reuse, RZ ;  /* 0x0000000302027219 */ /* 0x080fe400000006ff */
[----:B------:R-:W-:Y:S01]  /*2cc0*/  SHF.L.U32 R0, R0, R3, RZ ;  /* 0x0000000300007219 */ /* 0x000fe200000006ff */
[----:B------:R-:W-:Y:S02]  /*2cd0*/  IMAD.SHL.U32 R3, R3, 0x20, RZ ;  /* 0x0000002003037824 */ /* 0x000fe400078e00ff */
[----:B------:R1:W-:Y:S04]  /*2ce0*/  ATOMS.OR RZ, [UR4+0x14], R2 ;  /* 0x00001402ffff798c */ /* 0x0003e8000b000004 */
[----:B------:R1:W-:Y:S04]  /*2cf0*/  ATOMS.OR RZ, [UR4+0x18], R0 ;  /* 0x00001800ffff798c */ /* 0x0003e8000b000004 */
[----:B------:R1:W-:Y:S01]  /*2d00*/  STS [UR37+0x150], R3 ;  /* 0x00015003ff007988 */ /* 0x0003e20008000825 */
[----:B------:R-:W-:Y:S05]  /*2d10*/  BRA `(.L_x_51) ;  /* 0x0000000000107947 */ /* 0x000fea0003800000 */
.L_x_50:
[----:B------:R-:W-:Y:S02]  /*2d20*/  MOV R0, 0xffffffff ;  /* 0xffffffff00007802 */ /* 0x000fe40000000f00 */
[----:B------:R-:W-:-:S03]  /*2d30*/  MOV R2, 0x2d60 ;  /* 0x00002d6000027802 */ /* 0x000fc60000000f00 */
[----:B------:R1:W-:Y:S04]  /*2d40*/  STS [UR37+0x150], R0 ;  /* 0x00015000ff007988 */ /* 0x0003e80008000825 */
[----:B-1-3-5:R-:W-:Y:S05]  /*2d50*/  CALL.REL.NOINC `($__internal_1_$__cuda_sm10x_tcgen05_guardrail_trap_phase_invalid_during_alloc) ;  /* 0x0000006c00dc7944 */ /* 0x02afea0003c00000 */
.L_x_51:
[----:B------:R-:W-:Y:S05]  /*2d60*/  WARPSYNC.ALL ;  /* 0x0000000000007948 */ /* 0x000fea0003800000 */
[----:B------:R-:W2:Y:S01]  /*2d70*/  S2UR UR5, SR_CgaCtaId ;  /* 0x00000000000579c3 */ /* 0x000ea20000008800 */
[----:B------:R-:W-:Y:S01]  /*2d80*/  UMOV UR4, 0x400 ;  /* 0x0000040000047882 */ /* 0x000fe20000000000 */
[----:B------:R-:W-:-:S06]  /*2d90*/  NOP ;  /* 0x0000000000007918 */ /* 0x000fcc0000000000 */
[----:B------:R-:W-:Y:S06]  /*2da0*/  BAR.ARV 0x6, 0xa0 ;  /* 0x0182800000007b1d */ /* 0x000fec0000002000 */
[----:B------:R-:W4:Y:S01]  /*2db0*/  LDCU UR7, c[0x0][0x38c] ;  /* 0x00007180ff0777ac */ /* 0x000f220008000800 */
[----:B------:R-:W-:Y:S01]  /*2dc0*/  IMAD.MOV.U32 R11, RZ, RZ, 0x1 ;  /* 0x00000001ff0b7424 */ /* 0x000fe200078e00ff */
[----:B------:R-:W-:Y:S01]  /*2dd0*/  CS2R R8, SRZ ;  /* 0x0000000000087805 */ /* 0x000fe2000001ff00 */
[----:B------:R-:W-:Y:S01]  /*2de0*/  IMAD.MOV.U32 R10, RZ, RZ, RZ ;  /* 0x000000ffff0a7224 */ /* 0x000fe200078e00ff */
[----:B------:R-:W3:Y:S01]  /*2df0*/  LDCU UR6, c[0x0][0x38c] ;  /* 0x00007180ff0677ac */ /* 0x000ee20008000800 */
[----:B------:R-:W-:Y:S01]  /*2e00*/  UMOV UR15, URZ ;  /* 0x000000ff000f7c82 */ /* 0x000fe20008000000 */
[----:B------:R-:W-:Y:S01]  /*2e10*/  UMOV UR14, URZ ;  /* 0x000000ff000e7c82 */ /* 0x000fe20008000000 */
[----:B--2---:R-:W-:Y:S01]  /*2e20*/  ULEA UR5, UR5, UR4, 0x18 ;  /* 0x0000000405057291 */ /* 0x004fe2000f8ec0ff */
[----:B------:R-:W-:Y:S01]  /*2e30*/  UMOV UR24, 0x0 ;  /* 0x0000000000187882 */ /* 0x000fe20000000000 */
[----:B------:R-:W-:-:S02]  /*2e40*/  UMOV UR25, 0x4400490 ;  /* 0x0440049000197882 */ /* 0x000fc40000000000 */
[----:B------:R-:W-:Y:S02]  /*2e50*/  UIADD3 UR10, UPT, UPT, UR5, 0x6400, URZ ;  /* 0x00006400050a7890 */ /* 0x000fe4000fffe0ff */
[----:B------:R-:W-:Y:S02]  /*2e60*/  UIADD3 UR11, UPT, UPT, UR5, 0x10400, URZ ;  /* 0x00010400050b7890 */ /* 0x000fe4000fffe0ff */
[----:B----4-:R-:W-:Y:S01]  /*2e70*/  UIADD3 UR7, UPT, UPT, UR7, 0x7f, URZ ;  /* 0x0000007f07077890 */ /* 0x010fe2000fffe0ff */
[----:B-1----:R-:W1:Y:S01]  /*2e80*/  LDS R0, [UR5+0x150] ;  /* 0x00015005ff007984 */ /* 0x002e620008000800 */
[----:B------:R-:W-:Y:S02]  /*2e90*/  USHF.R.U32.HI UR10, URZ, 0x4, UR10 ;  /* 0x00000004ff0a7899 */ /* 0x000fe4000801160a */
[----:B------:R-:W-:Y:S02]  /*2ea0*/  USHF.R.S32.HI UR4, URZ, 0x1f, UR7 ;  /* 0x0000001fff047899 */ /* 0x000fe40008011407 */
[----:B------:R-:W-:-:S02]  /*2eb0*/  USHF.R.U32.HI UR11, URZ, 0x4, UR11 ;  /* 0x00000004ff0b7899 */ /* 0x000fc4000801160b */
[----:B------:R-:W-:Y:S02]  /*2ec0*/  ULEA.HI UR4, UR4, UR7, URZ, 0x7 ;  /* 0x0000000704047291 */ /* 0x000fe4000f8f38ff */
[----:B------:R-:W-:Y:S02]  /*2ed0*/  ULOP3.LUT UR10, UR10, 0x3fff, URZ, 0xc0, !UPT ;  /* 0x00003fff0a0a7892 */ /* 0x000fe4000f8ec0ff */
[----:B------:R-:W-:Y:S02]  /*2ee0*/  USHF.R.S32.HI UR4, URZ, 0x7, UR4 ;  /* 0x00000007ff047899 */ /* 0x000fe40008011404 */
[----:B------:R-:W-:Y:S02]  /*2ef0*/  ULOP3.LUT UR11, UR11, 0x3fff, URZ, 0xc0, !UPT ;  /* 0x00003fff0b0b7892 */ /* 0x000fe4000f8ec0ff */
[----:B------:R-:W-:Y:S01]  /*2f00*/  UISETP.LT.AND UP0, UPT, UR4, 0x1, UPT ;  /* 0x000000010400788c */ /* 0x000fe2000bf01270 */
[----:B------:R-:W-:Y:S01]  /*2f10*/  UMOV UR22, 0x0 ;  /* 0x0000000000167882 */ /* 0x000fe20000000000 */
[----:B------:R-:W-:-:S02]  /*2f20*/  UMOV UR23, 0x4400490 ;  /* 0x0440049000177882 */ /* 0x000fc40000000000 */
[----:B------:R-:W-:Y:S02]  /*2f30*/  USEL UR9, UR4, 0x1, !UP0 ;  /* 0x0000000104097887 */ /* 0x000fe4000c000000 */
[----:B------:R-:W-:Y:S02]  /*2f40*/  ULOP3.LUT UR10, UR10, 0x10000, URZ, 0xfc, !UPT ;  /* 0x000100000a0a7892 */ /* 0x000fe4000f8efcff */
[----:B------:R-:W-:Y:S02]  /*2f50*/  ULOP3.LUT UR11, UR11, 0x10000, URZ, 0xfc, !UPT ;  /* 0x000100000b0b7892 */ /* 0x000fe4000f8efcff */
[----:B------:R-:W-:Y:S02]  /*2f60*/  UIADD3 UR9, UPT, UPT, -UR9, URZ, URZ ;  /* 0x000000ff09097290 */ /* 0x000fe4000fffe1ff */
[----:B---3--:R-:W-:Y:S01]  /*2f70*/  UISETP.GE.AND UP3, UPT, UR6, 0x1, UPT ;  /* 0x000000010600788c */ /* 0x008fe2000bf66270 */
[----:B------:R-:W-:Y:S01]  /*2f80*/  UMOV UR20, 0x0 ;  /* 0x0000000000147882 */ /* 0x000fe20000000000 */
[----:B------:R-:W-:Y:S01]  /*2f90*/  UMOV UR21, 0x4400490 ;  /* 0x0440049000157882 */ /* 0x000fe20000000000 */
[----:B------:R-:W-:Y:S01]  /*2fa0*/  UMOV UR18, 0x0 ;  /* 0x0000000000127882 */ /* 0x000fe20000000000 */
[----:B------:R-:W-:Y:S01]  /*2fb0*/  UMOV UR19, 0x4400490 ;  /* 0x0440049000137882 */ /* 0x000fe20000000000 */
[----:B-1----:R-:W-:-:S15]  /*2fc0*/  R2UR UR16, R0 ;  /* 0x00000000001072ca */ /* 0x002fde00000e0000 */
.L_x_60:
[----:B------:R-:W-:Y:S02]  /*2fd0*/  LEA R0, R10, UR5, 0x3 ;  /* 0x000000050a007c11 */ /* 0x000fe4000f8e18ff */
[----:B------:R-:W-:Y:S02]  /*2fe0*/  SHF.L.U32 R2, R9, 0x1f, RZ ;  /* 0x0000001f09027819 */ /* 0x000fe400000006ff */
[----:B------:R-:W-:Y:S01]  /*2ff0*/  PLOP3.LUT P0, PT, PT, PT, UP3, 0x80, 0x8 ;  /* 0x000000000008781c */ /* 0x000fe20003f0f038 */
[----:B------:R-:W-:Y:S01]  /*3000*/  VIADD R3, R0, 0xb0 ;  /* 0x000000b000037836 */ /* 0x000fe20000000000 */
[----:B-1----:R-:W1:Y:S02]  /*3010*/  SYNCS.PHASECHK.TRANS64.TRYWAIT P1, [R0+URZ+0xa0], R2 ;  /* 0x0000a002000075a7 */ /* 0x002e6400080211ff */
[----:B-1-3--:R-:W-:Y:S09]  /*3020*/  @!P1 BRA `(.L_x_54) ;  /* 0x00000064002c9947 */ /* 0x00aff20003800000 */
.L_x_143:
[----:B------:R-:W-:Y:S01]  /*3030*/  LEA R4, R10, UR5, 0x4 ;  /* 0x000000050a047c11 */ /* 0x000fe2000f8e20ff */
[----:B------:R-:W-:Y:S01]  /*3040*/  @UP3 ULEA UR6, UR14, UR5, 0x3 ;  /* 0x000000050e063291 */ /* 0x000fe2000f8e18ff */
[----:B------:R-:W-:Y:S01]  /*3050*/  PLOP3.LUT P2, PT, PT, PT, PT, 0x80, 0x8 ;  /* 0x000000000008781c */ /* 0x000fe20003f4f070 */
[----:B------:R-:W-:Y:S01]  /*3060*/  ULEA UR7, UR15, UR5, 0x3 ;  /* 0x000000050f077291 */ /* 0x000fe2000f8e18ff */
[----:B------:R-:W-:Y:S02]  /*3070*/  PRMT R3, RZ, 0x654, R3 ;  /* 0x00000654ff037816 */ /* 0x000fe40000000003 */
[----:B------:R-:W2:Y:S01]  /*3080*/  LDS.128 R4, [R4+0x130] ;  /* 0x0001300004047984 */ /* 0x000ea20000000c00 */
[----:B-1----:R-:W-:Y:S02]  /*3090*/  @P0 SHF.L.U32 R2, R8, 0x1f, RZ ;  /* 0x0000001f08020819 */ /* 0x002fe400000006ff */
[----:B------:R-:W-:Y:S01]  /*30a0*/  SHF.L.U32 R0, R11, 0x1f, RZ ;  /* 0x0000001f0b007819 */ /* 0x000fe200000006ff */
[----:B------:R-:W-:Y:S01]  /*30b0*/  @!PT LDS RZ, [RZ] ;  /* 0x00000000fffff984 */ /* 0x000fe20000000800 */
[----:B------:R-:W-:Y:S01]  /*30c0*/  @!PT LDS RZ, [RZ] ;  /* 0x00000000fffff984 */ /* 0x000fe20000000800 */
[----:B------:R-:W-:Y:S01]  /*30d0*/  @!PT LDS RZ, [RZ] ;  /* 0x00000000fffff984 */ /* 0x000fe20000000800 */
[----:B------:R-:W-:Y:S01]  /*30e0*/  @!PT LDS RZ, [RZ] ;  /* 0x00000000fffff984 */ /* 0x000fe20000000800 */
[----:B------:R1:W-:Y:S06]  /*30f0*/  MEMBAR.ALL.CTA ;  /* 0x0000000000007992 */ /* 0x0003ec0000008000 */
[----:B-1----:R-:W1:Y:S02]  /*3100*/  FENCE.VIEW.ASYNC.S ;  /* 0x00000000000073c6 */ /* 0x002e640000000000 */
[----:B-1----:R1:W-:Y:S01]  /*3110*/  SYNCS.ARRIVE.TRANS64.RED.A1T0 RZ, [R3+URZ], RZ ;  /* 0x000000ff03ff79a7 */ /* 0x0023e200081004ff */
[----:B------:R1:W3:Y:S01]  /*3120*/  @P0 SYNCS.PHASECHK.TRANS64.TRYWAIT P2, [UR6], R2 ;  /* 0x00000002ff0005a7 */ /* 0x0002e20008041106 */
[----:B------:R-:W-:Y:S01]  /*3130*/  ULEA.HI UR6, UR15, UR15, URZ, 0x1 ;  /* 0x0000000f0f067291 */ /* 0x000fe2000f8f08ff */
[----:B--2---:R-:W-:-:S03]  /*3140*/  LOP3.LUT P1, RZ, R6, 0x1, RZ, 0xc0, !PT ;  /* 0x0000000106ff7812 */ /* 0x004fc6000782c0ff */
[----:B------:R-:W-:Y:S02]  /*3150*/  USHF.L.U32 UR8, UR6, 0x7, URZ ;  /* 0x0000000706087899 */ /* 0x000fe400080006ff */
[----:B------:R-:W-:Y:S02]  /*3160*/  ULOP3.LUT UR6, UR6, 0xffe, URZ, 0xc0, !UPT ;  /* 0x00000ffe06067892 */ /* 0x000fe4000f8ec0ff */
[----:B------:R-:W-:Y:S02]  /*3170*/  ULOP3.LUT UR8, UR8, 0xffffff00, URZ, 0xc0, !UPT ;  /* 0xffffff0008087892 */ /* 0x000fe4000f8ec0ff */
[----:B------:R-:W-:Y:S02]  /*3180*/  UIADD3 UR6, UPT, UPT, -UR6, UR15, URZ ;  /* 0x0000000f06067290 */ /* 0x000fe4000fffe1ff */
[----:B------:R-:W-:Y:S01]  /*3190*/  UIADD3 UR8, UPT, UPT, UR16, UR8, URZ ;  /* 0x0000000810087290 */ /* 0x000fe2000fffe0ff */
[----:B------:R-:W2:Y:S03]  /*31a0*/  SYNCS.PHASECHK.TRANS64.TRYWAIT P0, [UR7+0xe0], R0 ;  /* 0x0000e000ff0075a7 */ /* 0x000ea60008001107 */
[----:B------:R-:W-:Y:S01]  /*31b0*/  ULEA UR8, UR6, UR8, 0x14 ;  /* 0x0000000806087291 */ /* 0x000fe2000f8ea0ff */
[----:B-123--:R-:W-:Y:S11]  /*31c0*/  @!P0 BRA `(.L_x_55) ;  /* 0x0000006000d88947 */ /* 0x00eff60003800000 */
.L_x_145:
[----:B------:R-:W-:Y:S01]  /*31d0*/  IADD3 R10, PT, PT, R10, 0x1, RZ ;  /* 0x000000010a0a7810 */ /* 0x000fe20007ffe0ff */
[----:B------:R-:W-:Y:S06]  /*31e0*/  BRA.U !UP3, `(.L_x_56) ;  /* 0x000000010bc07547 */ /* 0x000fec000b800000 */
[----:B------:R-:W-:Y:S01]  /*31f0*/  UPLOP3.LUT UP4, UPT, UPT, UPT, UPT, 0x40, 0x4 ;  /* 0x000000000004789c */ /* 0x000fe20003f8e870 */
[----:B------:R-:W-:Y:S01]  /*3200*/  UMOV UR13, UR9 ;  /* 0x00000009000d7c82 */ /* 0x000fe20008000000 */
[----:B------:R-:W-:Y:S01]  /*3210*/  UMOV UR12, UR4 ;  /* 0x00000004000c7c82 */ /* 0x000fe20008000000 */
[----:B------:R-:W-:-:S08]  /*3220*/  UMOV UR17, UR14 ;  /* 0x0000000e00117c82 */ /* 0x000fd00008000000 */
.L_x_59:
[----:B------:R-:W-:Y:S02]  /*3230*/  UIADD3 UR13, UPT, UPT, UR13, 0x1, URZ ;  /* 0x000000010d0d7890 */ /* 0x000fe4000fffe0ff */
[----:B--2---:R-:W-:Y:S02]  /*3240*/  ULEA UR6, UR17, UR5, 0x3 ;  /* 0x0000000511067291 */ /* 0x004fe4000f8e18ff */
[----:B------:R-:W-:Y:S01]  /*3250*/  UISETP.NE.AND UP0, UPT, UR13, URZ, UPT ;  /* 0x000000ff0d00728c */ /* 0x000fe2000bf05270 */
[----:B---3--:R-:W-:Y:S10]  /*3260*/  @P2 BRA `(.L_x_57) ;  /* 0x00000000000c2947 */ /* 0x008ff40003800000 */
[----:B-1----:R-:W-:Y:S04]  /*3270*/  SHF.L.U32 R2, R8, 0x1f, RZ ;  /* 0x0000001f08027819 */ /* 0x002fe800000006ff */
[----:B------:R-:W1:Y:S02]  /*3280*/  SYNCS.PHASECHK.TRANS64.TRYWAIT P0, [UR6], R2 ;  /* 0x00000002ff0075a7 */ /* 0x000e640008001106 */
[----:B-1----:R-:W-:Y:S05]  /*3290*/  @!P0 BRA `(.L_x_58) ;  /* 0x0000006000bc8947 */ /* 0x002fea0003800000 */
.L_x_57:
[----:B------:R-:W-:Y:S01]  /*32a0*/  UISETP.NE.AND UP1, UPT, UR12, 0x1, UPT ;  /* 0x000000010c00788c */ /* 0x000fe2000bf25270 */
[----:B------:R-:W-:Y:S01]  /*32b0*/  PLOP3.LUT P2, PT, PT, PT, PT, 0x80, 0x8 ;  /* 0x000000000008781c */ /* 0x000fe20003f4f070 */
[----:B------:R-:W-:Y:S02]  /*32c0*/  UIADD3 UR14, UPT, UPT, UR17, 0x1, URZ ;  /* 0x00000001110e7890 */ /* 0x000fe4000fffe0ff */
[----:B------:R-:W-:Y:S02]  /*32d0*/  ULEA UR28, UR17, UR11, 0xb ;  /* 0x0000000b111c7291 */ /* 0x000fe4000f8e58ff */
[----:B------:R-:W-:Y:S01]  /*32e0*/  UISETP.NE.AND UP2, UPT, UR14, 0x5, UPT ;  /* 0x000000050e00788c */ /* 0x000fe2000bf45270 */
[----:B------:R-:W-:Y:S01]  /*32f0*/  PLOP3.LUT P0, PT, PT, PT, UP1, 0x80, 0x8 ;  /* 0x000000000008781c */ /* 0x000fe20003f0f018 */
[----:B------:R-:W-:Y:S02]  /*3300*/  UIADD3 UR40, UPT, UPT, UR28, 0x2, URZ ;  /* 0x000000021c287890 */ /* 0x000fe4000fffe0ff */
[----:B------:R-:W-:Y:S02]  /*3310*/  USEL UR27, URZ, 0x1, UP2 ;  /* 0x00000001ff1b7887 */ /* 0x000fe40009000000 */
[----:B------:R-:W-:Y:S02]  /*3320*/  USEL UR14, UR14, URZ, UP2 ;  /* 0x000000ff0e0e7287 */ /* 0x000fe40009000000 */
[----:B------:R-:W-:Y:S02]  /*3330*/  UIADD3 UR36, UPT, UPT, UR28, 0x4, URZ ;  /* 0x000000041c247890 */ /* 0x000fe4000fffe0ff */
[----:B------:R-:W-:Y:S01]  /*3340*/  @UP1 ULEA UR26, UR14, UR5, 0x3 ;  /* 0x000000050e1a1291 */ /* 0x000fe2000f8e18ff */
[----:B------:R-:W-:Y:S01]  /*3350*/  LOP3.LUT R8, R8, UR27, RZ, 0x3c, !PT ;  /* 0x0000001b08087c12 */ /* 0x000fe2000f8e3cff */
[----:B------:R-:W-:Y:S02]  /*3360*/  UIADD3 UR32, UPT, UPT, UR28, 0x6, URZ ;  /* 0x000000061c207890 */ /* 0x000fe4000fffe0ff */
[----:B------:R-:W-:Y:S01]  /*3370*/  UIADD3 UR6, UPT, UPT, UR6, 0x28, URZ ;  /* 0x0000002806067890 */ /* 0x000fe2000fffe0ff */
[----:B-1----:R-:W-:Y:S01]  /*3380*/  @P0 SHF.L.U32 R0, R8, 0x1f, RZ ;  /* 0x0000001f08000819 */ /* 0x002fe200000006ff */
[----:B------:R-:W-:Y:S01]  /*3390*/  UIADD3 UR12, UPT, UPT, UR12, -0x1, URZ ;  /* 0xffffffff0c0c7890 */ /* 0x000fe2000fffe0ff */
[----:B------:R-:W-:Y:S02]  /*33a0*/  UMOV UR29, 0x40004040 ;  /* 0x40004040001d7882 */ /* 0x000fe40000000000 */
[----:B------:R2:W3:Y:S01]  /*33b0*/  @P0 SYNCS.PHASECHK.TRANS64.TRYWAIT P2, [UR26], R0 ;  /* 0x00000000ff0005a7 */ /* 0x0004e2000804111a */
[----:B------:R-:W-:Y:S01]  /*33c0*/  ULEA UR26, UR17, UR10, 0x9 ;  /* 0x0000000a111a7291 */ /* 0x000fe2000f8e48ff */
[----:B------:R-:W-:Y:S01]  /*33d0*/  UMOV UR27, 0x40004040 ;  /* 0x40004040001b7882 */ /* 0x000fe20000000000 */
[----:B------:R-:W-:Y:S02]  /*33e0*/  UMOV UR41, 0x40004040 ;  /* 0x4000404000297882 */ /* 0x000fe40000000000 */
[----:B------:R-:W-:Y:S02]  /*33f0*/  UIADD3 UR38, UPT, UPT, UR26, 0x2, URZ ;  /* 0x000000021a267890 */ /* 0x000fe4000fffe0ff */
[----:B------:R-:W-:Y:S02]  /*3400*/  UIADD3 UR34, UPT, UPT, UR26, 0x4, URZ ;  /* 0x000000041a227890 */ /* 0x000fe4000fffe0ff */
[----:B------:R-:W-:Y:S01]  /*3410*/  UIADD3 UR30, UPT, UPT, UR26, 0x6, URZ ;  /* 0x000000061a1e7890 */ /* 0x000fe2000fffe0ff */
[----:B------:R2:W-:Y:S01]  /*3420*/  UTCQMMA gdesc[UR26], gdesc[UR28], tmem[UR8], tmem[UR24], idesc[UR25], UP4 ;  /* 0x00ff181c1a0075ea */ /* 0x0005e2000a000308 */
[----:B------:R-:W-:Y:S01]  /*3430*/  UPLOP3.LUT UP4, UPT, UPT, UPT, UPT, 0x80, 0x8 ;  /* 0x000000000008789c */ /* 0x000fe20003f8f070 */
[----:B------:R-:W-:Y:S01]  /*3440*/  UMOV UR39, 0x40004040 ;  /* 0x4000404000277882 */ /* 0x000fe20000000000 */
[----:B------:R-:W-:Y:S01]  /*3450*/  UMOV UR37, 0x40004040 ;  /* 0x4000404000257882 */ /* 0x000fe20000000000 */
[----:B------:R2:W-:Y:S01]  /*3460*/  UTCQMMA gdesc[UR38], gdesc[UR40], tmem[UR8], tmem[UR22], idesc[UR23], UPT ;  /* 0x00ff1628260075ea */ /* 0x0005e2000b800308 */
[----:B------:R-:W-:Y:S01]  /*3470*/  UMOV UR35, 0x40004040 ;  /* 0x4000404000237882 */ /* 0x000fe20000000000 */
[----:B------:R-:W-:Y:S01]  /*3480*/  UMOV UR33, 0x40004040 ;  /* 0x4000404000217882 */ /* 0x000fe20000000000 */
[----:B------:R-:W-:Y:S01]  /*3490*/  UMOV UR31, 0x40004040 ;  /* 0x40004040001f7882 */ /* 0x000fe20000000000 */
[----:B------:R2:W-:Y:S01]  /*34a0*/  UTCQMMA gdesc[UR34], gdesc[UR36], tmem[UR8], tmem[UR20], idesc[UR21], UPT ;  /* 0x00ff1424220075ea */ /* 0x0005e2000b800308 */
[----:B------:R2:W-:Y:S01]  /*34b0*/  UTCQMMA gdesc[UR30], gdesc[UR32], tmem[UR8], tmem[UR18], idesc[UR19], UPT ;  /* 0x00ff12201e0075ea */ /* 0x0005e2000b800308 */
[----:B------:R2:W-:Y:S01]  /*34c0*/  UTCBAR [UR6], URZ ;  /* 0x000000ff060073e9 */ /* 0x0005e200080000ff */
[----:B------:R-:W-:Y:S01]  /*34d0*/  UMOV UR17, UR14 ;  /* 0x0000000e00117c82 */ /* 0x000fe20008000000 */
[----:B------:R-:W-:Y:S05]  /*34e0*/  BRA.U UP0, `(.L_x_59) ;  /* 0xfffffffd00507547 */ /* 0x000fea000b83ffff */
.L_x_56:
[----:B------:R-:W-:Y:S01]  /*34f0*/  UIADD3 UR15, UPT, UPT, UR15, 0x1, URZ ;  /* 0x000000010f0f7890 */ /* 0x000fe2000fffe0ff */
[C---:B------:R-:W-:Y:S01]  /*3500*/  ISETP.NE.AND P0, PT, R10.reuse, 0x2, PT ;  /* 0x000000020a00780c */ /* 0x040fe20003f05270 */
[----:B------:R-:W-:Y:S02]  /*3510*/  UIADD3 UR7, UPT, UPT, UR7, 0xc0, URZ ;  /* 0x000000c007077890 */ /* 0x000fe4000fffe0ff */
[----:B------:R-:W-:Y:S01]  /*3520*/  UISETP.NE.AND UP0, UPT, UR15, 0x4, UPT ;  /* 0x000000040f00788c */ /* 0x000fe2000bf05270 */
[----:B-12---:R-:W-:Y:S02]  /*3530*/  SEL R0, RZ, 0x1, P0 ;  /* 0x00000001ff007807 */ /* 0x006fe40000000000 */
[----:B------:R-:W-:Y:S01]  /*3540*/  SEL R10, R10, RZ, P0 ;  /* 0x000000ff0a0a7207 */ /* 0x000fe20000000000 */
[----:B------:R-:W-:Y:S01]  /*3550*/  USEL UR6, URZ, 0x1, UP0 ;  /* 0x00000001ff067887 */ /* 0x000fe20008000000 */
[----:B------:R-:W-:Y:S01]  /*3560*/  LOP3.LUT R9, R9, R0, RZ, 0x3c, !PT ;  /* 0x0000000009097212 */ /* 0x000fe200078e3cff */
[----:B------:R-:W-:Y:S01]  /*3570*/  USEL UR15, UR15, URZ, UP0 ;  /* 0x000000ff0f0f7287 */ /* 0x000fe20008000000 */
[----:B------:R1:W-:Y:S03]  /*3580*/  UTCBAR [UR7], URZ ;  /* 0x000000ff070073e9 */ /* 0x0003e600080000ff */
[----:B------:R-:W-:Y:S01]  /*3590*/  LOP3.LUT R11, R11, UR6, RZ, 0x3c, !PT ;  /* 0x000000060b0b7c12 */ /* 0x000fe2000f8e3cff */
[----:B------:R-:W-:Y:S07]  /*35a0*/  @P1 BRA `(.L_x_60) ;  /* 0xfffffff800881947 */ /* 0x000fee000383ffff */
[----:B------:R-:W2:Y:S01]  /*35b0*/  S2UR UR4, SR_CgaCtaId ;  /* 0x00000000000479c3 */ /* 0x000ea20000008800 */
[----:B------:R-:W-:Y:S01]  /*35c0*/  ELECT P0, URZ, PT ;  /* 0x0000000000ff782f */ /* 0x000fe20003800000 */
[----:B------:R-:W-:Y:S01]  /*35d0*/  IMAD.MOV.U32 R0, RZ, RZ, 0x1 ;  /* 0x00000001ff007424 */ /* 0x000fe200078e00ff */
[----:B------:R-:W-:Y:S01]  /*35e0*/  UIADD3 UR5, UPT, UPT, UR5, 0xe0, URZ ;  /* 0x000000e005057890 */ /* 0x000fe2000fffe0ff */
[----:B------:R-:W-:Y:S01]  /*35f0*/  SHF.L.U32 R2, R11, 0x1f, RZ ;  /* 0x0000001f0b027819 */ /* 0x000fe200000006ff */
[----:B------:R-:W-:-:S03]  /*3600*/  UMOV UR6, 0x40 ;  /* 0x0000004000067882 */ /* 0x000fc60000000000 */
[----:B------:R-:W-:Y:S01]  /*3610*/  UVIRTCOUNT.DEALLOC.SMPOOL 0x80 ;  /* 0x000000800000784c */ /* 0x000fe20000000000 */
[----:B--2---:R-:W-:Y:S02]  /*3620*/  ULEA UR4, UR4, UR6, 0x18 ;  /* 0x0000000604047291 */ /* 0x004fe4000f8ec0ff */
[----:B------:R-:W-:-:S07]  /*3630*/  ULEA UR6, UR15, UR5, 0x3 ;  /* 0x000000050f067291 */ /* 0x000fce000f8e18ff */
[----:B------:R2:W-:Y:S02]  /*3640*/  @P0 STS.U8 [UR4+0x1c], R0 ;  /* 0x00001c00ff000988 */ /* 0x0005e40008000004 */
[----:B------:R-:W4:Y:S02]  /*3650*/  SYNCS.PHASECHK.TRANS64.TRYWAIT P0, [UR6], R2 ;  /* 0x00000002ff0075a7 */ /* 0x000f240008001106 */
[----:B--2-4-:R-:W-:Y:S05]  /*3660*/  @!P0 BRA `(.L_x_61) ;  /* 0x0000005c00e08947 */ /* 0x014fea0003800000 */
.L_x_148:
[----:B-1----:R-:W-:-:S04]  /*3670*/  UIADD3 UR7, UPT, UPT, UR15, 0x1, URZ ;  /* 0x000000010f077890 */ /* 0x002fc8000fffe0ff */
[----:B------:R-:W-:-:S04]  /*3680*/  UISETP.NE.AND UP0, UPT, UR7, 0x4, UPT ;  /* 0x000000040700788c */ /* 0x000fc8000bf05270 */
[----:B------:R-:W-:Y:S02]  /*3690*/  USEL UR8, URZ, 0x1, UP0 ;  /* 0x00000001ff087887 */ /* 0x000fe40008000000 */
[----:B------:R-:W-:-:S04]  /*36a0*/  USEL UR7, UR7, URZ, UP0 ;  /* 0x000000ff07077287 */ /* 0x000fc80008000000 */
[----:B------:R-:W-:Y:S01]  /*36b0*/  ULEA UR6, UR7, UR5, 0x3 ;  /* 0x0000000507067291 */ /* 0x000fe2000f8e18ff */
[----:B--2---:R-:W-:-:S04]  /*36c0*/  LOP3.LUT R2, R11, UR8, RZ, 0x3c, !PT ;  /* 0x000000080b027c12 */ /* 0x004fc8000f8e3cff */
[----:B------:R-:W-:-:S04]  /*36d0*/  SHF.L.U32 R3, R2, 0x1f, RZ ;  /* 0x0000001f02037819 */ /* 0x000fc800000006ff */
[----:B------:R-:W1:Y:S02]  /*36e0*/  SYNCS.PHASECHK.TRANS64.TRYWAIT P0, [UR6], R3 ;  /* 0x00000003ff0075a7 */ /* 0x000e640008001106 */
[----:B-1----:R-:W-:Y:S05]  /*36f0*/  @!P0 BRA `(.L_x_62) ;  /* 0x0000005c00d48947 */ /* 0x002fea0003800000 */
.L_x_150:
        /* <DEDUP_REMOVED lines=9> */
.L_x_152:
[----:B------:R-:W-:-:S04]  /*3790*/  UIADD3 UR7, UPT, UPT, UR7, 0x1, URZ ;  /* 0x0000000107077890 */ /* 0x000fc8000fffe0ff */
[----:B------:R-:W-:-:S04]  /*37a0*/  UISETP.NE.AND UP0, UPT, UR7, 0x4, UPT ;  /* 0x000000040700788c */ /* 0x000fc8000bf05270 */
[----:B------:R-:W-:Y:S02]  /*37b0*/  USEL UR6, URZ, 0x1, UP0 ;  /* 0x00000001ff067887 */ /* 0x000fe40008000000 */
[----:B------:R-:W-:-:S04]  /*37c0*/  USEL UR7, UR7, URZ, UP0 ;  /* 0x000000ff07077287 */ /* 0x000fc80008000000 */
[----:B------:R-:W-:Y:S01]  /*37d0*/  ULEA UR7, UR7, UR5, 0x3 ;  /* 0x0000000507077291 */ /* 0x000fe2000f8e18ff */
[----:B------:R-:W-:-:S04]  /*37e0*/  LOP3.LUT R2, R2, UR6, RZ, 0x3c, !PT ;  /* 0x0000000602027c12 */ /* 0x000fc8000f8e3cff */
[----:B------:R-:W-:-:S04]  /*37f0*/  SHF.L.U32 R2, R2, 0x1f, RZ ;  /* 0x0000001f02027819 */ /* 0x000fc800000006ff */
[----:B------:R-:W2:Y:S02]  /*3800*/  SYNCS.PHASECHK.TRANS64.TRYWAIT P0, [UR7], R2 ;  /* 0x00000002ff0075a7 */ /* 0x000ea40008001107 */
[----:B--2---:R-:W-:Y:S05]  /*3810*/  @!P0 BRA `(.L_x_64) ;  /* 0x0000005c00bc8947 */ /* 0x004fea0003800000 */
.L_x_154:
[----:B------:R-:W-:Y:S01]  /*3820*/  NOP ;  /* 0x0000000000007918 */ /* 0x000fe20000000000 */
[----:B-1----:R-:W1:Y:S01]  /*3830*/  LDS R0, [UR4+0x14] ;  /* 0x00001404ff007984 */ /* 0x002e620008000800 */
[----:B------:R-:W-:Y:S01]  /*3840*/  ULOP3.LUT UR6, UR16, 0xffff, URZ, 0xc0, !UPT ;  /* 0x0000ffff10067892 */ /* 0x000fe2000f8ec0ff */
[----:B------:R-:W-:Y:S01]  /*3850*/  UMOV UR8, 0xffff ;  /* 0x0000ffff00087882 */ /* 0x000fe20000000000 */
[----:B------:R-:W-:Y:S02]  /*3860*/  UMOV UR5, 0x1 ;  /* 0x0000000100057882 */ /* 0x000fe40000000000 */
[----:B------:R-:W-:-:S04]  /*3870*/  USHF.R.U32.HI UR6, URZ, 0x5, UR6 ;  /* 0x00000005ff067899 */ /* 0x000fc80008011606 */
[----:B------:R-:W-:Y:S02]  /*3880*/  USHF.L.U32 UR8, UR8, UR6, URZ ;  /* 0x0000000608087299 */ /* 0x000fe400080006ff */
[----:B------:R-:W-:-:S04]  /*3890*/  USHF.L.U32 UR5, UR5, UR6, URZ ;  /* 0x0000000605057299 */ /* 0x000fc800080006ff */
[----:B-1----:R-:W-:-:S04]  /*38a0*/  LOP3.LUT R0, R0, UR8, RZ, 0xc0, !PT ;  /* 0x0000000800007c12 */ /* 0x002fc8000f8ec0ff */
[----:B------:R-:W-:-:S13]  /*38b0*/  ISETP.NE.AND P0, PT, R0, UR8, PT ;  /* 0x0000000800007c0c */ /* 0x000fda000bf05270 */
[----:B------:R-:W-:Y:S05]  /*38c0*/  @P0 BRA `(.L_x_65) ;  /* 0x0000000000580947 */ /* 0x000fea0003800000 */
[----:B------:R-:W1:Y:S02]  /*38d0*/  LDS R0, [UR4+0x18] ;  /* 0x00001804ff007984 */ /* 0x000e640008000800 */
[----:B-1----:R-:W-:-:S04]  /*38e0*/  LOP3.LUT R0, R0, UR5, RZ, 0xc0, !PT ;  /* 0x0000000500007c12 */ /* 0x002fc8000f8ec0ff */
[----:B------:R-:W-:-:S13]  /*38f0*/  ISETP.NE.AND P0, PT, R0, UR5, PT ;  /* 0x0000000500007c0c */ /* 0x000fda000bf05270 */
[----:B------:R-:W-:Y:S05]  /*3900*/  @P0 BRA `(.L_x_66) ;  /* 0x00000000003c0947 */ /* 0x000fea0003800000 */
[----:B------:R-:W1:Y:S01]  /*3910*/  S2R R2, SR_LANEID ;  /* 0x0000000000027919 */ /* 0x000e620000000000 */
[----:B------:R-:W-:Y:S01]  /*3920*/  ULOP3.LUT UR8, URZ, UR8, URZ, 0x33, !UPT ;  /* 0x00000008ff087292 */ /* 0x000fe2000f8e33ff */
[----:B------:R-:W-:Y:S02]  /*3930*/  VOTEU.ANY UR7, UPT, PT ;  /* 0x0000000000077886 */ /* 0x000fe400038e0100 */
[----:B------:R-:W-:-:S03]  /*3940*/  UFLO.U32 UR7, UR7 ;  /* 0x00000007000772bd */ /* 0x000fc600080e0000 */
[----:B------:R-:W-:-:S04]  /*3950*/  IMAD.U32 R0, RZ, RZ, UR8 ;  /* 0x00000008ff007e24 */ /* 0x000fc8000f8e00ff */
[----:B------:R2:W4:Y:S02]  /*3960*/  REDUX UR6, R0 ;  /* 0x00000000000673c4 */ /* 0x0005240000000000 */
[----:B------:R1:W-:Y:S02]  /*3970*/  UTCATOMSWS.AND URZ, UR8 ;  /* 0x0000000800ff79e3 */ /* 0x0003e40008000000 */
[----:B-1----:R-:W-:Y:S02]  /*3980*/  ISETP.EQ.U32.AND P0, PT, R2, UR7, PT ;  /* 0x0000000702007c0c */ /* 0x002fe4000bf02070 */
[----:B--2---:R-:W-:Y:S02]  /*3990*/  LOP3.LUT R0, RZ, UR5, RZ, 0x33, !PT ;  /* 0x00000005ff007c12 */ /* 0x004fe4000f8e33ff */
[----:B----4-:R-:W-:Y:S02]  /*39a0*/  MOV R2, UR6 ;  /* 0x0000000600027c02 */ /* 0x010fe40008000f00 */
[----:B------:R-:W1:Y:S07]  /*39b0*/  REDUX UR5, R0 ;  /* 0x00000000000573c4 */ /* 0x000e6e0000000000 */
[----:B------:R2:W-:Y:S01]  /*39c0*/  @P0 ATOMS.AND RZ, [UR4+0x14], R2 ;  /* 0x00001402ffff098c */ /* 0x0005e2000a800004 */
[----:B-1----:R-:W-:-:S05]  /*39d0*/  IMAD.U32 R0, RZ, RZ, UR5 ;  /* 0x00000005ff007e24 */ /* 0x002fca000f8e00ff */
[----:B------:R2:W-:Y:S01]  /*39e0*/  @P0 ATOMS.AND RZ, [UR4+0x18], R0 ;  /* 0x00001800ffff098c */ /* 0x0005e2000a800004 */
[----:B------:R-:W-:Y:S05]  /*39f0*/  BRA `(.L_x_67) ;  /* 0x0000000000147947 */ /* 0x000fea0003800000 */
.L_x_66:
[----:B------:R-:W-:Y:S02]  /*3a00*/  MOV R2, 0x3a20 ;  /* 0x00003a2000027802 */ /* 0x000fe40000000f00 */
[----:B---3-5:R-:W-:Y:S05]  /*3a10*/  CALL.REL.NOINC `($__internal_0_$__cuda_sm10x_tcgen05_guardrail_trap_col_being_dealloced_not_returned_by_alloc) ;  /* 0x0000006000a07944 */ /* 0x028fea0003c00000 */
[----:B------:R-:W-:Y:S05]  /*3a20*/  BRA `(.L_x_67) ;  /* 0x0000000000087947 */ /* 0x000fea0003800000 */
.L_x_65:
[----:B------:R-:W-:Y:S02]  /*3a30*/  MOV R2, 0x3a50 ;  /* 0x00003a5000027802 */ /* 0x000fe40000000f00 */
[----:B---3-5:R-:W-:Y:S05]  /*3a40*/  CALL.REL.NOINC `($__internal_2_$__cuda_sm10x_tcgen05_guardrail_trap_unallocated_columns_being_dealloced) ;  /* 0x0000006000ac7944 */ /* 0x028fea0003c00000 */
.L_x_67:
[----:B------:R-:W-:Y:S01]  /*3a50*/  NOP ;  /* 0x0000000000007918 */ /* 0x000fe20000000000 */
[----:B------:R-:W-:Y:S05]  /*3a60*/  EXIT ;  /* 0x000000000000794d */ /* 0x000fea0003800000 */
.L_x_49:
[----:B------:R-:W-:-:S09]  /*3a70*/  UISETP.NE.OR UP2, UPT, UR8, 0x3, !UP2 ;  /* 0x000000030800788c */ /* 0x000fd2000d745670 */
[----:B------:R-:W-:Y:S05]  /*3a80*/  BRA.U UP2, `(.L_x_68) ;  /* 0x0000001102087547 */ /* 0x000fea000b800000 */
[----:B------:R-:W1:Y:S01]  /*3a90*/  LDC R0, c[0x0][0xb30] ;  /* 0x0002cc00ff007b82 */ /* 0x000e620000000800 */
[----:B------:R-:W2:Y:S01]  /*3aa0*/  LDCU.64 UR8, c[0x0][0x888] ;  /* 0x00011100ff0877ac */ /* 0x000ea20008000a00 */
[----:B------:R-:W-:Y:S02]  /*3ab0*/  HFMA2 R27, -RZ, RZ, 0, 0 ;  /* 0x00000000ff1b7431 */ /* 0x000fe400000001ff */
[----:B------:R-:W-:Y:S01]  /*3ac0*/  IMAD.MOV.U32 R29, RZ, RZ, 0x1 ;  /* 0x00000001ff1d7424 */ /* 0x000fe200078e00ff */
[----:B------:R-:W-:Y:S01]  /*3ad0*/  MOV R25, 0x1000 ;  /* 0x0000100000197802 */ /* 0x000fe20000000f00 */
[----:B------:R-:W4:Y:S01]  /*3ae0*/  LDCU.64 UR4, c[0x0][0x890] ;  /* 0x00011200ff0477ac */ /* 0x000f220008000a00 */
[----:B------:R-:W-:Y:S01]  /*3af0*/  IMAD.MOV.U32 R28, RZ, RZ, RZ ;  /* 0x000000ffff1c7224 */ /* 0x000fe200078e00ff */
[----:B------:R-:W3:Y:S01]  /*3b00*/  LDC R24, c[0x0][0x370] ;  /* 0x0000dc00ff187b82 */ /* 0x000ee20000000800 */
[----:B------:R-:W-:Y:S01]  /*3b10*/  UMOV UR7, 0x400 ;  /* 0x0000040000077882 */ /* 0x000fe20000000000 */
[----:B------:R-:W-:-:S02]  /*3b20*/  UPLOP3.LUT UP1, UPT, UPT, UPT, UPT, 0x40, 0x4 ;  /* 0x000000000004789c */ /* 0x000fc40003f2e870 */
[----:B------:R-:W-:-:S04]  /*3b30*/  ULEA UR7, UR37, UR7, 0x18 ;  /* 0x0000000725077291 */ /* 0x000fc8000f8ec0ff */
[----:B------:R-:W3:Y:S01]  /*3b40*/  LDC R3, c[0x0][0xb0c] ;  /* 0x0002c300ff037b82 */ /* 0x000ee20000000800 */
[----:B------:R-:W-:Y:S02]  /*3b50*/  UIADD3 UR13, UPT, UPT, UR7, 0x68, URZ ;  /* 0x00000068070d7890 */ /* 0x000fe4000fffe0ff */
[----:B--2---:R-:W-:Y:S02]  /*3b60*/  UISETP.NE.U32.AND UP2, UPT, UR8, URZ, UPT ;  /* 0x000000ff0800728c */ /* 0x004fe4000bf45070 */
[----:B------:R-:W-:Y:S02]  /*3b70*/  UIADD3 UR33, UPT, UPT, UR7, 0x50, URZ ;  /* 0x0000005007217890 */ /* 0x000fe4000fffe0ff */
[----:B----4-:R-:W-:Y:S01]  /*3b80*/  UISETP.NE.U32.AND UP3, UPT, UR4, URZ, UPT ;  /* 0x000000ff0400728c */ /* 0x010fe2000bf65070 */
[----:B------:R-:W2:Y:S01]  /*3b90*/  LDC R18, c[0x0][0xb20] ;  /* 0x0002c800ff127b82 */ /* 0x000ea20000000800 */
[----:B-1----:R-:W-:Y:S01]  /*3ba0*/  ISETP.NE.AND P1, PT, R0, 0x1, PT ;  /* 0x000000010000780c */ /* 0x002fe20003f25270 */
[----:B------:R-:W-:-:S02]  /*3bb0*/  UISETP.NE.AND.EX UP2, UPT, UR9, URZ, UPT, UP2 ;  /* 0x000000ff0900728c */ /* 0x000fc4000bf45320 */
[----:B------:R-:W-:Y:S02]  /*3bc0*/  UIADD3 UR25, UPT, UPT, UR7, 0x58, URZ ;  /* 0x0000005807197890 */ /* 0x000fe4000fffe0ff */
[----:B------:R-:W-:Y:S02]  /*3bd0*/  UIADD3 UR17, UPT, UPT, UR7, 0x60, URZ ;  /* 0x0000006007117890 */ /* 0x000fe4000fffe0ff */
[----:B------:R-:W1:Y:S01]  /*3be0*/  LDC.64 R30, c[0x0][0x348] ;  /* 0x0000d200ff1e7b82 */ /* 0x000e620000000a00 */
[----:B------:R-:W-:Y:S02]  /*3bf0*/  UPRMT UR13, UR37, 0x654, UR13 ;  /* 0x00000654250d7896 */ /* 0x000fe4000800000d */
[----:B------:R-:W-:-:S05]  /*3c00*/  UISETP.NE.AND.EX UP3, UPT, UR5, URZ, UPT, UP3 ;  /* 0x000000ff0500728c */ /* 0x000fca000bf65330 */
[----:B------:R-:W4:Y:S08]  /*3c10*/  LDC.64 R16, c[0x0][0xb10] ;  /* 0x0002c400ff107b82 */ /* 0x000f300000000a00 */
[----:B------:R-:W1:Y:S08]  /*3c20*/  LDC.64 R6, c[0x0][0xb18] ;  /* 0x0002c600ff067b82 */ /* 0x000e700000000a00 */
[----:B------:R-:W1:Y:S08]  /*3c30*/  LDC.64 R4, c[0x0][0xb28] ;  /* 0x0002ca00ff047b82 */ /* 0x000e700000000a00 */
[----:B--23--:R-:W1:Y:S02]  /*3c40*/  LDC R19, c[0x0][0x374] ;  /* 0x0000dd00ff137b82 */ /* 0x00ce640000000800 */
.L_x_79:
[C---:B------:R-:W-:Y:S02]  /*3c50*/  LEA R0, R28.reuse, UR7, 0x3 ;  /* 0x000000071c007c11 */ /* 0x040fe4000f8e18ff */
[----:B------:R-:W-:Y:S02]  /*3c60*/  SHF.L.U32 R2, R27, 0x1f, RZ ;  /* 0x0000001f1b027819 */ /* 0x000fe400000006ff */
[----:B------:R-:W-:Y:S02]  /*3c70*/  LEA R20, R28, UR7, 0x4 ;  /* 0x000000071c147c11 */ /* 0x000fe4000f8e20ff */
[----:B--2---:R-:W2:Y:S02]  /*3c80*/  SYNCS.PHASECHK.TRANS64.TRYWAIT P0, [R0+URZ+0xa0], R2 ;  /* 0x0000a002000075a7 */ /* 0x004ea400080011ff */
[----:B--2---:R-:W-:Y:S05]  /*3c90*/  @!P0 BRA `(.L_x_69) ;  /* 0x0000005800b48947 */ /* 0x004fea0003800000 */
.L_x_155:
[----:B------:R-:W-:Y:S01]  /*3ca0*/  ISETP.GE.AND P0, PT, R40, 0x1, PT ;  /* 0x000000012800780c */ /* 0x000fe20003f06270 */
[----:B------:R-:W3:Y:S01]  /*3cb0*/  LDS.128 R20, [R20+0x130] ;  /* 0x0001300014147984 */ /* 0x000ee20000000c00 */
[----:B--2---:R-:W-:Y:S01]  /*3cc0*/  VIADD R0, R0, 0xb0 ;  /* 0x000000b000007836 */ /* 0x004fe20000000000 */
[----:B------:R-:W-:Y:S01]  /*3cd0*/  @!PT LDS RZ, [RZ] ;  /* 0x00000000fffff984 */ /* 0x000fe20000000800 */
[----:B------:R-:W-:Y:S01]  /*3ce0*/  @!PT LDS RZ, [RZ] ;  /* 0x00000000fffff984 */ /* 0x000fe20000000800 */
[----:B------:R-:W-:Y:S01]  /*3cf0*/  @!PT LDS RZ, [RZ] ;  /* 0x00000000fffff984 */ /* 0x000fe20000000800 */
[----:B------:R-:W-:Y:S01]  /*3d00*/  @!PT LDS RZ, [RZ] ;  /* 0x00000000fffff984 */ /* 0x000fe20000000800 */
[----:B------:R2:W-:Y:S06]  /*3d10*/  MEMBAR.ALL.CTA ;  /* 0x0000000000007992 */ /* 0x0005ec0000008000 */
[----:B--2---:R-:W2:Y:S01]  /*3d20*/  FENCE.VIEW.ASYNC.S ;  /* 0x00000000000073c6 */ /* 0x004ea20000000000 */
[----:B------:R-:W-:Y:S04]  /*3d30*/  PRMT R0, RZ, 0x654, R0 ;  /* 0x00000654ff007816 */ /* 0x000fe80000000000 */
[----:B--2---:R2:W-:Y:S01]  /*3d40*/  SYNCS.ARRIVE.TRANS64.RED.A1T0 RZ, [R0+URZ], RZ ;  /* 0x000000ff00ff79a7 */ /* 0x0045e200081004ff */
[----:B---3--:R-:W-:Y:S11]  /*3d50*/  LOP3.LUT P3, RZ, R22, 0x1, RZ, 0xc0, !PT ;  /* 0x0000000116ff7812 */ /* 0x008ff6000786c0ff */
[----:B------:R-:W-:Y:S02]  /*3d60*/  @!UPT UIADD3 URZ, UPT, UPT, URZ, URZ, URZ ;  /* 0x000000fffffff290 */ /* 0x000fe4000fffe0ff */
[----:B------:R-:W-:Y:S02]  /*3d70*/  @P3 MOV R11, R20 ;  /* 0x00000014000b3202 */ /* 0x000fe40000000f00 */
[----:B------:R-:W-:Y:S01]  /*3d80*/  @P3 LOP3.LUT R10, R21, 0xffff, RZ, 0xc0, !PT ;  /* 0x0000ffff150a3812 */ /* 0x000fe200078ec0ff */
[----:B--2---:R-:W-:Y:S06]  /*3d90*/  @!P0 BRA `(.L_x_70) ;  /* 0x0000000000a48947 */ /* 0x004fec0003800000 */
[-C--:B-1----:R-:W-:Y:S01]  /*3da0*/  IMAD.HI.U32 R0, R19, R7.reuse, RZ ;  /* 0x0000000713007227 */ /* 0x082fe200078e00ff */
[----:B------:R-:W-:Y:S02]  /*3db0*/  ISETP.NE.AND P0, PT, R6, 0x1, PT ;  /* 0x000000010600780c */ /* 0x000fe40003f05270 */
[----:B------:R-:W-:Y:S01]  /*3dc0*/  ISETP.NE.AND P2, PT, R40, 0x1, PT ;  /* 0x000000012800780c */ /* 0x000fe20003f45270 */
[----:B----4-:R-:W-:Y:S01]  /*3dd0*/  IMAD.HI.U32 R9, R24, R16, RZ ;  /* 0x0000001018097227 */ /* 0x010fe200078e00ff */
[----:B------:R-:W-:Y:S02]  /*3de0*/  SHF.R.U32.HI R0, RZ, R18, R0 ;  /* 0x00000012ff007219 */ /* 0x000fe40000011600 */
[----:B------:R-:W-:Y:S01]  /*3df0*/  ISETP.NE.AND P4, PT, R3, 0x1, PT ;  /* 0x000000010300780c */ /* 0x000fe20003f85270 */
[----:B------:R-:W-:Y:S01]  /*3e00*/  IMAD.HI.U32 R13, R10, R7, RZ ;  /* 0x000000070a0d7227 */ /* 0x000fe200078e00ff */
[----:B------:R-:W-:Y:S02]  /*3e10*/  SHF.R.U32.HI R9, RZ, R17, R9 ;  /* 0x00000011ff097219 */ /* 0x000fe40000011609 */
[----:B------:R-:W-:Y:S01]  /*3e20*/  SEL R0, R19, R0, !P0 ;  /* 0x0000000013007207 */ /* 0x000fe20004000000 */
[----:B------:R-:W-:Y:S01]  /*3e30*/  IMAD.HI.U32 R12, R11, R16, RZ ;  /* 0x000000100b0c7227 */ /* 0x000fe200078e00ff */
[----:B------:R-:W-:Y:S03]  /*3e40*/  SEL R9, R24, R9, !P4 ;  /* 0x0000000918097207 */ /* 0x000fe60006000000 */
[-C--:B------:R-:W-:Y:S01]  /*3e50*/  IMAD.HI.U32 R8, R0, R4.reuse, RZ ;  /* 0x0000000400087227 */ /* 0x080fe200078e00ff */
[----:B------:R-:W-:Y:S03]  /*3e60*/  SHF.R.U32.HI R12, RZ, R17, R12 ;  /* 0x00000011ff0c7219 */ /* 0x000fe6000001160c */
[----:B------:R-:W-:Y:S01]  /*3e70*/  IMAD.HI.U32 R2, R9, R4, RZ ;  /* 0x0000000409027227 */ /* 0x000fe200078e00ff */
[-C--:B------:R-:W-:Y:S02]  /*3e80*/  @P2 SHF.R.U32.HI R0, RZ, R5.reuse, R8 ;  /* 0x00000005ff002219 */ /* 0x080fe40000011608 */
[----:B------:R-:W-:Y:S02]  /*3e90*/  SHF.R.U32.HI R8, RZ, R18, R13 ;  /* 0x00000012ff087219 */ /* 0x000fe4000001160d */
[----:B------:R-:W-:Y:S01]  /*3ea0*/  @P2 SHF.R.U32.HI R9, RZ, R5, R2 ;  /* 0x00000005ff092219 */ /* 0x000fe20000011602 */
[----:B------:R-:W-:Y:S01]  /*3eb0*/  IMAD R0, R40, R0, RZ ;  /* 0x0000000028007224 */ /* 0x000fe200078e02ff */
[----:B------:R-:W-:Y:S02]  /*3ec0*/  SEL R8, R10, R8, !P0 ;  /* 0x000000080a087207 */ /* 0x000fe40004000000 */
[----:B------:R-:W-:Y:S01]  /*3ed0*/  SEL R2, R11, R12, !P4 ;  /* 0x0000000c0b027207 */ /* 0x000fe20006000000 */
[----:B------:R-:W-:Y:S01]  /*3ee0*/  IMAD R12, R40, R9, RZ ;  /* 0x00000009280c7224 */ /* 0x000fe200078e02ff */
[C---:B------:R-:W-:Y:S01]  /*3ef0*/  ISETP.GE.AND P0, PT, R8.reuse, R0, PT ;  /* 0x000000000800720c */ /* 0x040fe20003f06270 */
[----:B------:R-:W-:Y:S03]  /*3f00*/  IMAD.HI.U32 R0, R8, R4, RZ ;  /* 0x0000000408007227 */ /* 0x000fe600078e00ff */
[----:B------:R-:W-:Y:S02]  /*3f10*/  ISETP.GE.OR P0, PT, R2, R12, P0 ;  /* 0x0000000c0200720c */ /* 0x000fe40000706670 */
[-C--:B------:R-:W-:Y:S04]  /*3f20*/  SHF.R.U32.HI R0, RZ, R5.reuse, R0 ;  /* 0x00000005ff007219 */ /* 0x080fe80000011600 */
[----:B------:R-:W-:Y:S05]  /*3f30*/  SEL R13, R8, R0, !P2 ;  /* 0x00000000080d7207 */ /* 0x000fea0005000000 */
[----:B------:R-:W-:Y:S02]  /*3f40*/  IMAD.MOV R12, RZ, RZ, -R13 ;  /* 0x000000ffff0c7224 */ /* 0x000fe400078e0a0d */
[----:B------:R-:W-:Y:S04]  /*3f50*/  @!P0 IMAD.HI.U32 R0, R2, R4, RZ ;  /* 0x0000000402008227 */ /* 0x000fe800078e00ff */
[----:B------:R-:W-:Y:S01]  /*3f60*/  IMAD R12, R40, R12, R8 ;  /* 0x0000000c280c7224 */ /* 0x000fe200078e0208 */
[----:B------:R-:W-:Y:S04]  /*3f70*/  @!P0 SHF.R.U32.HI R0, RZ, R5, R0 ;  /* 0x00000005ff008219 */ /* 0x000fe80000011600 */
[----:B------:R-:W-:Y:S04]  /*3f80*/  @!P0 SEL R0, R2, R0, !P2 ;  /* 0x0000000002008207 */ /* 0x000fe80005000000 */
[----:B------:R-:W-:Y:S01]  /*3f90*/  @!P0 IADD3 R13, PT, PT, R13, -R0, RZ ;  /* 0x800000000d0d8210 */ /* 0x000fe20007ffe0ff */
[----:B------:R-:W-:Y:S01]  /*3fa0*/  @!P0 IMAD R0, R9, R12, R0 ;  /* 0x0000000c09008224 */ /* 0x000fe200078e0200 */
[----:B------:R-:W-:Y:S01]  /*3fb0*/  IADD3 R9, PT, PT, -R8, RZ, RZ ;  /* 0x000000ff08097210 */ /* 0x000fe20007ffe1ff */
[--C-:B------:R-:W-:Y:S02]  /*3fc0*/  IMAD.MOV R12, RZ, RZ, -R2.reuse ;  /* 0x000000ffff0c7224 */ /* 0x100fe400078e0a02 */
[----:B------:R-:W-:Y:S02]  /*3fd0*/  @!P0 IMAD R8, R13, R40, R2 ;  /* 0x000000280d088224 */ /* 0x000fe400078e0202 */
[----:B------:R-:W-:Y:S02]  /*3fe0*/  @!P0 IMAD.MOV.U32 R2, RZ, RZ, R0 ;  /* 0x000000ffff028224 */ /* 0x000fe400078e0000 */
[----:B------:R-:W-:Y:S02]  /*3ff0*/  IMAD R11, R3, R12, R11 ;  /* 0x0000000c030b7224 */ /* 0x000fe400078e020b */
[----:B------:R-:W-:Y:S02]  /*4000*/  IMAD R10, R6, R9, R10 ;  /* 0x00000009060a7224 */ /* 0x000fe400078e020a */
[----:B------:R-:W-:Y:S02]  /*4010*/  IMAD R11, R2, R3, R11 ;  /* 0x00000003020b7224 */ /* 0x000fe400078e020b */
[----:B------:R-:W-:Y:S02]  /*4020*/  IMAD R10, R8, R6, R10 ;  /* 0x00000006080a7224 */ /* 0x000fe400078e020a */
.L_x_70:
[----:B------:R-:W-:Y:S05]  /*4030*/  BRA.U UP1, `(.L_x_71) ;  /* 0x0000000101107547 */ /* 0x000fea000b800000 */
[----:B------:R-:W-:Y:S04]  /*4040*/  MOV R2, UR6 ;  /* 0x0000000600027c02 */ /* 0x000fe80008000f00 */
[----:B------:R-:W-:Y:S04]  /*4050*/  SHF.L.U32 R2, R2, 0x1f, RZ ;  /* 0x0000001f02027819 */ /* 0x000fe800000006ff */
[----:B------:R-:W2:Y:S02]  /*4060*/  SYNCS.PHASECHK.TRANS64.TRYWAIT P0, [UR7+0x98], R2 ;  /* 0x00009802ff0075a7 */ /* 0x000ea40008001107 */
[----:B--2---:R-:W-:Y:S05]  /*4070*/  @!P0 BRA `(.L_x_72) ;  /* 0x0000005400d08947 */ /* 0x004fea0003800000 */
.L_x_71:
[----:B------:R-:W-:Y:S02]  /*4080*/  R2UR UR35, R15 ;  /* 0x000000000f2372ca */ /* 0x000fe400000e0000 */
[----:B------:R-:W-:Y:S02]  /*4090*/  R2UR UR34, R14 ;  /* 0x000000000e2272ca */ /* 0x000fe400000e0000 */
[----:B------:R-:W-:Y:S02]  /*40a0*/  ISETP.NE.U32.AND P2, PT, RZ, UR4, PT ;  /* 0x00000004ff007c0c */ /* 0x000fe4000bf45070 */
[----:B------:R-:W-:Y:S02]  /*40b0*/  SHF.L.U32 R14, R29, 0x1f, RZ ;  /* 0x0000001f1d0e7819 */ /* 0x000fe400000006ff */
[----:B------:R-:W-:Y:S05]  /*40c0*/  ISETP.NE.AND.EX P2, PT, RZ, UR5, PT, P2 ;  /* 0x00000005ff007c0c */ /* 0x000fea000bf45320 */
[----:B------:R-:W-:Y:S02]  /*40d0*/  USHF.L.U32 UR35, UR35, 0x6, URZ ;  /* 0x0000000623237899 */ /* 0x000fe400080006ff */
[----:B------:R-:W-:Y:S01]  /*40e0*/  USHF.L.U32 UR34, UR34, 0x8, URZ ;  /* 0x0000000822227899 */ /* 0x000fe200080006ff */
[----:B------:R-:W-:Y:S11]  /*40f0*/  BRA.U !UP3, `(.L_x_73) ;  /* 0x000000010b347547 */ /* 0x000ff6000b800000 */
[----:B------:R-:W-:Y:S01]  /*4100*/  UPLOP3.LUT UP0, UPT, UPT, UPT, UP2, 0x80, 0x8 ;  /* 0x000000000008789c */ /* 0x000fe20003f0f020 */
[----:B--2---:R-:W-:Y:S02]  /*4110*/  HFMA2 R0, -RZ, RZ, 0, 5.9604644775390625e-08 ;  /* 0x00000001ff007431 */ /* 0x004fe400000001ff */
[----:B------:R-:W-:Y:S03]  /*4120*/  IMAD.MOV.U32 R96, RZ, RZ, 0x1 ;  /* 0x00000001ff607424 */ /* 0x000fe600078e00ff */
[----:B------:R-:W-:Y:S05]  /*4130*/  PLOP3.LUT P0, PT, PT, PT, UP0, 0x80, 0x8 ;  /* 0x000000000008781c */ /* 0x000fea0003f0f008 */
[----:B------:R-:W2:Y:S01]  /*4140*/  @UP0 LDCU.64 UR10, c[0x0][0x888] ;  /* 0x00011100ff0a07ac */ /* 0x000ea20008000a00 */
[----:B------:R-:W-:Y:S07]  /*4150*/  @UP0 UIMAD UR8, UR36, UR4, URZ ;  /* 0x00000004240802a4 */ /* 0x000fee000f8e02ff */
[----:B------:R-:W-:Y:S01]  /*4160*/  @!P0 PRMT R96, R0, 0x7610, R96 ;  /* 0x0000761000608816 */ /* 0x000fe20000000060 */
[----:B--2---:R-:W-:Y:S03]  /*4170*/  @UP0 UIMAD.WIDE UR10, UR8, 0x4, UR10 ;  /* 0x00000004080a08a5 */ /* 0x004fe6000f8e020a */
[----:B------:R-:W2:Y:S03]  /*4180*/  @!UP0 LDCU UR8, c[0x0][0x880] ;  /* 0x00011000ff0887ac */ /* 0x000ea60008000800 */
[----:B------:R-:W-:Y:S01]  /*4190*/  IMAD.U32 R8, RZ, RZ, UR10 ;  /* 0x0000000aff087e24 */ /* 0x000fe2000f8e00ff */
[----:B------:R-:W-:Y:S05]  /*41a0*/  MOV R9, UR11 ;  /* 0x0000000b00097c02 */ /* 0x000fea0008000f00 */
[----:B-----5:R3:W5:Y:S02]  /*41b0*/  @P0 LDG.E R49, desc[UR46][R8.64] ;  /* 0x0000002e08310981 */ /* 0x020764000c1e1900 */
[----:B--23--:R-:W-:Y:S07]  /*41c0*/  @!P0 IMAD.U32 R49, RZ, RZ, UR8 ;  /* 0x00000008ff318e24 */ /* 0x00cfee000f8e00ff */
.L_x_73:
[----:B-----5:R-:W-:Y:S01]  /*41d0*/  @!P2 FSETP.EQ.AND P0, PT, R49, RZ, PT ;  /* 0x000000ff3100a20b */ /* 0x020fe20003f02000 */
[----:B------:R-:W-:Y:S01]  /*41e0*/  @!UPT UIADD3 URZ, UPT, UPT, URZ, URZ, URZ ;  /* 0x000000fffffff290 */ /* 0x000fe2000fffe0ff */
[----:B------:R-:W-:Y:S11]  /*41f0*/  @!P2 BRA `(.L_x_74) ;  /* 0x000000000014a947 */ /* 0x000ff60003800000 */
[----:B------:R-:W-:Y:S02]  /*4200*/  LOP3.LUT P2, RZ, R96, 0xff, RZ, 0xc0, !PT ;  /* 0x000000ff60ff7812 */ /* 0x000fe4000784c0ff */
[----:B------:R-:W-:Y:S04]  /*4210*/  PLOP3.LUT P0, PT, PT, PT, UP0, 0x80, 0x8 ;  /* 0x000000000008781c */ /* 0x000fe80003f0f008 */
[----:B------:R-:W-:Y:S07]  /*4220*/  PLOP3.LUT P0, PT, P0, PT, PT, 0x8, 0x80 ;  /* 0x000000000080781c */ /* 0x000fee000070e170 */
[----:B------:R-:W-:Y:S11]  /*4230*/  @P2 FSETP.EQ.AND P0, PT, R49, RZ, PT ;  /* 0x000000ff3100220b */ /* 0x000ff60003f02000 */
[----:B------:R-:W-:Y:S02]  /*4240*/  @!UPT UIADD3 URZ, UPT, UPT, URZ, URZ, URZ ;  /* 0x000000fffffff290 */ /* 0x000fe4000fffe0ff */
.L_x_74:
[----:B------:R-:W3:Y:S01]  /*4250*/  SYNCS.PHASECHK.TRANS64.TRYWAIT P2, [UR7+0x70], R14 ;  /* 0x0000700eff0075a7 */ /* 0x000ee20008041107 */
[----:B------:R-:W-:Y:S04]  /*4260*/  ELECT P4, URZ, PT ;  /* 0x0000000000ff782f */ /* 0x000fe80003880000 */
[----:B------:R-:W-:Y:S11]  /*4270*/  PLOP3.LUT P4, PT, P0, P4, PT, 0xf2, 0x2f ;  /* 0x00000000002f781c */ /* 0x000ff60000789e72 */
[----:B------:R-:W-:Y:S02]  /*4280*/  @!UPT UIADD3 URZ, UPT, UPT, URZ, URZ, URZ ;  /* 0x000000fffffff290 */ /* 0x000fe4000fffe0ff */
[----:B-1----:R-:W-:Y:S05]  /*4290*/  @!P4 IADD3 R8, P0, PT, R30, 0x580, RZ ;  /* 0x000005801e08c810 */ /* 0x002fea0007f1e0ff */
[----:B--2---:R-:W-:Y:S01]  /*42a0*/  @!P4 IMAD.X R2, RZ, RZ, R31, P0 ;  /* 0x000000ffff02c224 */ /* 0x004fe200000e061f */
[----:B---3--:R-:W-:Y:S07]  /*42b0*/  @!P2 BRA `(.L_x_75) ;  /* 0x000000540058a947 */ /* 0x008fee0003800000 */
.L_x_158:
[----:B------:R-:W-:Y:S01]  /*42c0*/  @!P4 R2UR UR8, R2 ;  /* 0x000000000208c2ca */ /* 0x000fe200000e0000 */
[----:B------:R-:W-:Y:S01]  /*42d0*/  VOTEU.ALL UP1, P4 ;  /* 0x0000000000ff7886 */ /* 0x000fe20002020000 */
[----:B------:R-:W-:Y:S01]  /*42e0*/  @!P4 R2UR UR9, R8 ;  /* 0x000000000809c2ca */ /* 0x000fe200000e0000 */
[----:B-1----:R-:W-:Y:S01]  /*42f0*/  @!P4 IMAD.MOV.U32 R0, RZ, RZ, 0x1000 ;  /* 0x00001000ff00c424 */ /* 0x002fe200078e00ff */
[----:B------:R-:W-:Y:S01]  /*4300*/  UMOV UR10, 0x0 ;  /* 0x00000000000a7882 */ /* 0x000fe20000000000 */
[----:B------:R-:W-:Y:S01]  /*4310*/  UMOV UR11, 0x10000000 ;  /* 0x10000000000b7882 */ /* 0x000fe20000000000 */
[----:B------:R-:W-:Y:S01]  /*4320*/  @!UP1 UIADD3 UR32, UPT, UPT, UR7, 0x200, URZ ;  /* 0x0000020007209890 */ /* 0x000fe2000fffe0ff */
[----:B------:R-:W-:Y:S06]  /*4330*/  VOTEU.ALL UP1, P4 ;  /* 0x0000000000ff7886 */ /* 0x000fec0002020000 */
[----:B------:R-:W-:Y:S01]  /*4340*/  IMAD.U32 R9, RZ, RZ, UR8 ;  /* 0x00000008ff097e24 */ /* 0x000fe2000f8e00ff */
[----:B------:R-:W-:Y:S01]  /*4350*/  UPRMT UR8, UR37, 0x654, UR33 ;  /* 0x0000065425087896 */ /* 0x000fe20008000021 */
[----:B------:R-:W-:Y:S03]  /*4360*/  IMAD.U32 R8, RZ, RZ, UR9 ;  /* 0x00000009ff087e24 */ /* 0x000fe6000f8e00ff */
[----:B------:R-:W-:Y:S02]  /*4370*/  @!P4 R2UR UR15, R9 ;  /* 0x00000000090fc2ca */ /* 0x000fe400000e0000 */
[----:B------:R-:W-:Y:S02]  /*4380*/  @!P4 R2UR UR14, R8 ;  /* 0x00000000080ec2ca */ /* 0x000fe400000e0000 */
[----:B------:R-:W-:Y:S05]  /*4390*/  @!P4 IADD3 R8, P0, PT, R30, 0x580, RZ ;  /* 0x000005801e08c810 */ /* 0x000fea0007f1e0ff */
[----:B------:R-:W-:Y:S06]  /*43a0*/  @!P4 IMAD.X R2, RZ, RZ, R31, P0 ;  /* 0x000000ffff02c224 */ /* 0x000fec00000e061f */
[----:B------:R1:W-:Y:S01]  /*43b0*/  @!UP1 UTMALDG.3D [UR32], [UR14], desc[UR10] ;  /* 0x00000a200e0095b4 */ /* 0x0003e20008011000 */
[----:B------:R1:W-:Y:S01]  /*43c0*/  @!P4 SYNCS.ARRIVE.TRANS64.RED.A0TR RZ, [UR7+0x50], R0 ;  /* 0x00005000ffffc9a7 */ /* 0x0003e20008300407 */
[----:B------:R-:W-:Y:S01]  /*43d0*/  SYNCS.ARRIVE.TRANS64.RED.A1T0 RZ, [UR8], RZ ;  /* 0x000000ffffff79a7 */ /* 0x000fe20008100408 */
[----:B------:R-:W2:Y:S02]  /*43e0*/  SYNCS.PHASECHK.TRANS64.TRYWAIT P2, [UR7+0x78], R14 ;  /* 0x0000780eff0075a7 */ /* 0x000ea40008041107 */
[----:B-12---:R-:W-:Y:S05]  /*43f0*/  @!P2 BRA `(.L_x_76) ;  /* 0x000000540020a947 */ /* 0x006fea0003800000 */
.L_x_160:
[----:B------:R-:W-:Y:S01]  /*4400*/  @!P4 R2UR UR8, R2 ;  /* 0x000000000208c2ca */ /* 0x000fe200000e0000 */
[----:B------:R-:W-:Y:S01]  /*4410*/  VOTEU.ALL UP1, P4 ;  /* 0x0000000000ff7886 */ /* 0x000fe20002020000 */
[----:B------:R-:W-:Y:S01]  /*4420*/  @!P4 R2UR UR9, R8 ;  /* 0x000000000809c2ca */ /* 0x000fe200000e0000 */
[----:B-1----:R-:W-:Y:S01]  /*4430*/  @!P4 IMAD.MOV.U32 R0, RZ, RZ, 0x1000 ;  /* 0x00001000ff00c424 */ /* 0x002fe200078e00ff */
[----:B------:R-:W-:Y:S01]  /*4440*/  UMOV UR10, 0x0 ;  /* 0x00000000000a7882 */ /* 0x000fe20000000000 */
[----:B------:R-:W-:Y:S01]  /*4450*/  UMOV UR11, 0x10000000 ;  /* 0x10000000000b7882 */ /* 0x000fe20000000000 */
[----:B------:R-:W-:Y:S02]  /*4460*/  @!UP1 UIADD3 UR26, UPT, UPT, UR34, 0x40, URZ ;  /* 0x00000040221a9890 */ /* 0x000fe4000fffe0ff */
[----:B------:R-:W-:Y:S01]  /*4470*/  @!UP1 UIADD3 UR24, UPT, UPT, UR7, 0x1200, URZ ;  /* 0x0000120007189890 */ /* 0x000fe2000fffe0ff */
[----:B------:R-:W-:Y:S01]  /*4480*/  VOTEU.ALL UP1, P4 ;  /* 0x0000000000ff7886 */ /* 0x000fe20002020000 */
[----:B------:R-:W-:Y:S01]  /*4490*/  UMOV UR27, UR35 ;  /* 0x00000023001b7c82 */ /* 0x000fe20008000000 */
[----:B------:R-:W-:Y:S02]  /*44a0*/  UMOV UR28, UR36 ;  /* 0x00000024001c7c82 */ /* 0x000fe40008000000 */
        /* <DEDUP_REMOVED lines=12> */
.L_x_162:
[----:B------:R-:W2:Y:S01]  /*4570*/  LDC.64 R12, c[0x0][0xb18] ;  /* 0x0002c600ff0c7b82 */ /* 0x000ea20000000a00 */
[----:B------:R-:W-:Y:S01]  /*4580*/  @!P4 R2UR UR8, R2 ;  /* 0x000000000208c2ca */ /* 0x000fe200000e0000 */
[----:B------:R-:W-:Y:S01]  /*4590*/  VOTEU.ALL UP1, P4 ;  /* 0x0000000000ff7886 */ /* 0x000fe20002020000 */
[----:B------:R-:W-:Y:S01]  /*45a0*/  @!P4 R2UR UR9, R8 ;  /* 0x000000000809c2ca */ /* 0x000fe200000e0000 */
[----:B-1----:R-:W-:Y:S01]  /*45b0*/  @!P4 IMAD.MOV.U32 R0, RZ, RZ, 0x1000 ;  /* 0x00001000ff00c424 */ /* 0x002fe200078e00ff */
[----:B------:R-:W-:Y:S03]  /*45c0*/  UMOV UR10, 0x0 ;  /* 0x00000000000a7882 */ /* 0x000fe60000000000 */
[----:B------:R-:W1:Y:S01]  /*45d0*/  @!P1 LDC R2, c[0x0][0xb0c] ;  /* 0x0002c300ff029b82 */ /* 0x000e620000000800 */
[----:B------:R-:W-:Y:S01]  /*45e0*/  @!UP1 UIADD3 UR18, UPT, UPT, UR34, 0x80, URZ ;  /* 0x0000008022129890 */ /* 0x000fe2000fffe0ff */
[----:B------:R-:W-:Y:S01]  /*45f0*/  @P3 SHF.R.U32.HI R26, RZ, 0x10, R21 ;  /* 0x00000010ff1a3819 */ /* 0x000fe20000011615 */
[----:B------:R-:W-:Y:S01]  /*4600*/  @!UP1 UIADD3 UR16, UPT, UPT, UR7, 0x2200, URZ ;  /* 0x0000220007109890 */ /* 0x000fe2000fffe0ff */
[----:B------:R-:W-:Y:S01]  /*4610*/  VIADD R28, R28, 0x1 ;  /* 0x000000011c1c7836 */ /* 0x000fe20000000000 */
[----:B------:R-:W-:Y:S01]  /*4620*/  VOTEU.ALL UP1, P4 ;  /* 0x0000000000ff7886 */ /* 0x000fe20002020000 */
[----:B------:R-:W-:Y:S01]  /*4630*/  UMOV UR11, 0x10000000 ;  /* 0x10000000000b7882 */ /* 0x000fe20000000000 */
[----:B------:R-:W-:Y:S01]  /*4640*/  UMOV UR19, UR35 ;  /* 0x0000002300137c82 */ /* 0x000fe20008000000 */
[----:B------:R-:W-:Y:S01]  /*4650*/  IMAD.U32 R9, RZ, RZ, UR8 ;  /* 0x00000008ff097e24 */ /* 0x000fe2000f8e00ff */
[----:B------:R-:W-:Y:S01]  /*4660*/  UMOV UR20, UR36 ;  /* 0x0000002400147c82 */ /* 0x000fe20008000000 */
[----:B------:R-:W-:Y:S01]  /*4670*/  IMAD.U32 R8, RZ, RZ, UR9 ;  /* 0x00000009ff087e24 */ /* 0x000fe2000f8e00ff */
[----:B------:R-:W-:Y:S02]  /*4680*/  UPRMT UR8, UR37, 0x654, UR17 ;  /* 0x0000065425087896 */ /* 0x000fe40008000011 */
[----:B------:R-:W-:Y:S02]  /*4690*/  @!P4 R2UR UR15, R9 ;  /* 0x00000000090fc2ca */ /* 0x000fe400000e0000 */
[----:B------:R-:W-:Y:S02]  /*46a0*/  @!P4 R2UR UR14, R8 ;  /* 0x00000000080ec2ca */ /* 0x000fe400000e0000 */
[----:B------:R-:W3:Y:S11]  /*46b0*/  LDC.64 R8, c[0x0][0xb10] ;  /* 0x0002c400ff087b82 */ /* 0x000ef60000000a00 */
[----:B------:R1:W-:Y:S01]  /*46c0*/  @!UP1 UTMALDG.3D [UR16], [UR14], desc[UR10] ;  /* 0x00000a100e0095b4 */ /* 0x0003e20008011000 */
[----:B------:R5:W-:Y:S01]  /*46d0*/  @!P4 SYNCS.ARRIVE.TRANS64.RED.A0TR RZ, [UR7+0x60], R0 ;  /* 0x00006000ffffc9a7 */ /* 0x000be20008300407 */
[C---:B---3--:R-:W-:Y:S01]  /*46e0*/  @!P1 IMAD.HI.U32 R8, R11.reuse, R8, RZ ;  /* 0x000000080b089227 */ /* 0x048fe200078e00ff */
[----:B--2---:R-:W-:Y:S02]  /*46f0*/  @!P1 ISETP.NE.AND P0, PT, R12, 0x1, PT ;  /* 0x000000010c00980c */ /* 0x004fe40003f05270 */
[----:B-1----:R-:W-:Y:S01]  /*4700*/  @!P1 ISETP.NE.AND P2, PT, R2, 0x1, PT ;  /* 0x000000010200980c */ /* 0x002fe20003f45270 */
[----:B------:R-:W-:Y:S01]  /*4710*/  SYNCS.ARRIVE.TRANS64.RED.A1T0 RZ, [UR8], RZ ;  /* 0x000000ffffff79a7 */ /* 0x000fe20008100408 */
[C---:B------:R-:W-:Y:S01]  /*4720*/  @!P1 IMAD.HI.U32 R13, R10.reuse, R13, RZ ;  /* 0x0000000d0a0d9227 */ /* 0x040fe200078e00ff */
[----:B------:R-:W-:Y:S04]  /*4730*/  @!P1 SHF.R.U32.HI R8, RZ, R9, R8 ;  /* 0x00000009ff089219 */ /* 0x000fe80000011608 */
[----:B------:R-:W-:Y:S01]  /*4740*/  @!P1 SEL R8, R11, R8, !P2 ;  /* 0x000000080b089207 */ /* 0x000fe20005000000 */
[----:B------:R-:W1:Y:S01]  /*4750*/  SYNCS.PHASECHK.TRANS64.TRYWAIT P5, [UR7+0x88], R14 ;  /* 0x0000880eff0075a7 */ /* 0x000e6200080a1107 */
[----:B-----5:R-:W2:Y:S02]  /*4760*/  @!P1 LDC R0, c[0x0][0xb20] ;  /* 0x0002c800ff009b82 */ /* 0x020ea40000000800 */
[----:B--2---:R-:W-:Y:S04]  /*4770*/  @!P1 SHF.R.U32.HI R0, RZ, R0, R13 ;  /* 0x00000000ff009219 */ /* 0x004fe8000001160d */
[----:B------:R-:W-:Y:S05]  /*4780*/  @!P1 SEL R9, R10, R0, !P0 ;  /* 0x000000000a099207 */ /* 0x000fea0004000000 */
[----:B------:R-:W-:Y:S02]  /*4790*/  @!P1 IMAD.IADD R0, R9, 0x1, -R8 ;  /* 0x0000000109009824 */ /* 0x000fe400078e0a08 */
[----:B------:R-:W-:Y:S02]  /*47a0*/  @!P1 IMAD.IADD R8, R8, 0x1, -R9 ;  /* 0x0000000108089824 */ /* 0x000fe400078e0a09 */
[----:B------:R-:W-:Y:S02]  /*47b0*/  @!P1 IMAD R11, R0, R2, R11 ;  /* 0x00000002000b9224 */ /* 0x000fe400078e020b */
[----:B------:R-:W-:Y:S01]  /*47c0*/  @!P1 IMAD R10, R8, R12, R10 ;  /* 0x0000000c080a9224 */ /* 0x000fe200078e020a */
[----:B-1----:R-:W-:Y:S06]  /*47d0*/  @!P5 BRA `(.L_x_78) ;  /* 0x000000500058d947 */ /* 0x002fec0003800000 */
.L_x_164:
[----:B------:R-:W-:Y:S01]  /*47e0*/  @!P4 IADD3 R2, P0, PT, R30, 0x580, RZ ;  /* 0x000005801e02c810 */ /* 0x000fe20007f1e0ff */
[----:B------:R-:W-:Y:S01]  /*47f0*/  VOTEU.ALL UP1, P4 ;  /* 0x0000000000ff7886 */ /* 0x000fe20002020000 */
[----:B------:R-:W-:Y:S01]  /*4800*/  UMOV UR18, 0x0 ;  /* 0x0000000000127882 */ /* 0x000fe20000000000 */
[----:B------:R-:W-:Y:S01]  /*4810*/  UMOV UR19, 0x10000000 ;  /* 0x1000000000137882 */ /* 0x000fe20000000000 */
[----:B------:R-:W-:Y:S01]  /*4820*/  @!P4 R2UR UR9, R2 ;  /* 0x000000000209c2ca */ /* 0x000fe200000e0000 */
[----:B-1----:R-:W-:Y:S01]  /*4830*/  @!P4 IMAD.X R0, RZ, RZ, R31, P0 ;  /* 0x000000ffff00c224 */ /* 0x002fe200000e061f */
[----:B------:R-:W-:Y:S01]  /*4840*/  @!UP1 UIADD3 UR10, UPT, UPT, UR34, 0xc0, URZ ;  /* 0x000000c0220a9890 */ /* 0x000fe2000fffe0ff */
[----:B------:R-:W-:Y:S01]  /*4850*/  ISETP.NE.AND P0, PT, R28, 0x2, PT ;  /* 0x000000021c00780c */ /* 0x000fe20003f05270 */
[----:B------:R-:W-:Y:S01]  /*4860*/  UMOV UR11, UR35 ;  /* 0x00000023000b7c82 */ /* 0x000fe20008000000 */
[----:B------:R-:W-:Y:S01]  /*4870*/  UMOV UR12, UR36 ;  /* 0x00000024000c7c82 */ /* 0x000fe20008000000 */
[----:B------:R-:W-:Y:S01]  /*4880*/  @!P4 R2UR UR8, R0 ;  /* 0x000000000008c2ca */ /* 0x000fe200000e0000 */
[----:B------:R-:W-:Y:S01]  /*4890*/  IMAD.IADD R14, R10, 0x1, R94 ;  /* 0x000000010a0e7824 */ /* 0x000fe200078e025e */
[----:B------:R-:W-:Y:S01]  /*48a0*/  @P3 R2UR UR36, R26 ;  /* 0x000000001a2432ca */ /* 0x000fe200000e0000 */
[----:B------:R-:W-:Y:S01]  /*48b0*/  IMAD.IADD R15, R11, 0x1, R95 ;  /* 0x000000010b0f7824 */ /* 0x000fe200078e025f */
[----:B------:R-:W-:Y:S02]  /*48c0*/  SEL R0, RZ, 0x1, P0 ;  /* 0x00000001ff007807 */ /* 0x000fe40000000000 */
[----:B------:R-:W-:Y:S01]  /*48d0*/  LOP3.LUT R29, R29, 0x1, RZ, 0x3c, !PT ;  /* 0x000000011d1d7812 */ /* 0x000fe200078e3cff */
[----:B------:R-:W-:Y:S01]  /*48e0*/  IMAD.U32 R8, RZ, RZ, UR9 ;  /* 0x00000009ff087e24 */ /* 0x000fe2000f8e00ff */
[----:B------:R-:W-:Y:S01]  /*48f0*/  @!UP1 UIADD3 UR9, UPT, UPT, UR7, 0x68, URZ ;  /* 0x0000006807099890 */ /* 0x000fe2000fffe0ff */
[----:B------:R-:W-:Y:S02]  /*4900*/  LOP3.LUT R27, R27, R0, RZ, 0x3c, !PT ;  /* 0x000000001b1b7212 */ /* 0x000fe400078e3cff */
[----:B------:R-:W-:Y:S02]  /*4910*/  SEL R28, R28, RZ, P0 ;  /* 0x000000ff1c1c7207 */ /* 0x000fe40000000000 */
[----:B------:R-:W-:Y:S01]  /*4920*/  IMAD.U32 R9, RZ, RZ, UR8 ;  /* 0x00000008ff097e24 */ /* 0x000fe2000f8e00ff */
[----:B------:R-:W-:Y:S01]  /*4930*/  @!P4 R2UR UR14, R8 ;  /* 0x00000000080ec2ca */ /* 0x000fe200000e0000 */
[----:B------:R-:W-:Y:S01]  /*4940*/  @!UP1 UIADD3 UR8, UPT, UPT, UR7, 0x3200, URZ ;  /* 0x0000320007089890 */ /* 0x000fe2000fffe0ff */
[----:B------:R-:W-:Y:S02]  /*4950*/  VOTEU.ALL UP1, P4 ;  /* 0x0000000000ff7886 */ /* 0x000fe40002020000 */
[----:B------:R-:W-:Y:S11]  /*4960*/  @!P4 R2UR UR15, R9 ;  /* 0x00000000090fc2ca */ /* 0x000ff600000e0000 */
[----:B------:R-:W-:Y:S02]  /*4970*/  @!UPT UIADD3 URZ, UPT, UPT, URZ, URZ, URZ ;  /* 0x000000fffffff290 */ /* 0x000fe4000fffe0ff */
[----:B------:R2:W-:Y:S01]  /*4980*/  @!UP1 UTMALDG.3D [UR8], [UR14], desc[UR18] ;  /* 0x000012080e0095b4 */ /* 0x0005e20008011000 */
[----:B------:R2:W-:Y:S01]  /*4990*/  @!P4 SYNCS.ARRIVE.TRANS64.RED.A0TR RZ, [UR7+0x68], R25 ;  /* 0x00006819ffffc9a7 */ /* 0x0005e20008300407 */
[----:B------:R-:W-:Y:S01]  /*49a0*/  UPLOP3.LUT UP1, UPT, UPT, UPT, UPT, 0x80, 0x8 ;  /* 0x000000000008789c */ /* 0x000fe20003f2f070 */
[----:B------:R-:W-:Y:S01]  /*49b0*/  SYNCS.ARRIVE.TRANS64.RED.A1T0 RZ, [UR13], RZ ;  /* 0x000000ffffff79a7 */ /* 0x000fe2000810040d */
[----:B------:R-:W-:Y:S09]  /*49c0*/  @P3 BRA `(.L_x_79) ;  /* 0xfffffff000a03947 */ /* 0x000ff2000383ffff */
[----:B------:R-:W-:-:S04]  /*49d0*/  SHF.L.U32 R2, R29, 0x1f, RZ ;  /* 0x0000001f1d027819 */ /* 0x000fc800000006ff */
[----:B------:R-:W1:Y:S02]  /*49e0*/  SYNCS.PHASECHK.TRANS64.TRYWAIT P0, [UR7+0x70], R2 ;  /* 0x00007002ff0075a7 */ /* 0x000e640008001107 */
[----:B-1----:R-:W-:Y:S05]  /*49f0*/  @!P0 BRA `(.L_x_80) ;  /* 0x0000004c00e88947 */ /* 0x002fea0003800000 */
.L_x_166:
[----:B------:R-:W3:Y:S02]  /*4a00*/  SYNCS.PHASECHK.TRANS64.TRYWAIT P0, [UR7+0x78], R2 ;  /* 0x00007802ff0075a7 */ /* 0x000ee40008001107 */
[----:B---3--:R-:W-:Y:S05]  /*4a10*/  @!P0 BRA `(.L_x_81) ;  /* 0x0000004c00f88947 */ /* 0x008fea0003800000 */
.L_x_168:
[----:B------:R-:W3:Y:S02]  /*4a20*/  SYNCS.PHASECHK.TRANS64.TRYWAIT P0, [UR7+0x80], R2 ;  /* 0x00008002ff0075a7 */ /* 0x000ee40008001107 */
[----:B---3--:R-:W-:Y:S05]  /*4a30*/  @!P0 BRA `(.L_x_82) ;  /* 0x0000005000088947 */ /* 0x008fea0003800000 */
.L_x_170:
[----:B-1----:R-:W-:-:S07]  /*4a40*/  MOV R0, UR7 ;  /* 0x0000000700007c02 */ /* 0x002fce0008000f00 */
.L_x_83:
[----:B-1----:R-:W-:-:S04]  /*4a50*/  SHF.L.U32 R2, R29, 0x1f, RZ ;  /* 0x0000001f1d027819 */ /* 0x002fc800000006ff */
[----:B------:R1:W3:Y:S03]  /*4a60*/  SYNCS.PHASECHK.TRANS64.TRYWAIT P0, [R0+URZ+0x88], R2 ;  /* 0x00008802000075a7 */ /* 0x0002e600080011ff */
[----:B---3--:R-:W-:Y:S05]  /*4a70*/  @!P0 NANOSLEEP.SYNCS 0x989680 ;  /* 0x009896800000895d */ /* 0x008fea0003900000 */
[----:B------:R-:W3:Y:S02]  /*4a80*/  @!P0 SYNCS.PHASECHK.TRANS64 P0, [R0+URZ+0x88], R2 ;  /* 0x00008802000085a7 */ /* 0x000ee400080010ff */
[----:B--23--:R-:W-:Y:S05]  /*4a90*/  @P0 EXIT ;  /* 0x000000000000094d */ /* 0x00cfea0003800000 */
[----:B------:R-:W-:Y:S05]  /*4aa0*/  BRA `(.L_x_83) ;  /* 0xfffffffc00e87947 */ /* 0x000fea000383ffff */
.L_x_68:
[----:B------:R-:W-:-:S06]  /*4ab0*/  UISETP.GE.AND UP1, UPT, UR8, 0x4, UPT ;  /* 0x000000040800788c */ /* 0x000fcc000bf26270 */
[----:B------:R-:W-:-:S13]  /*4ac0*/  PLOP3.LUT P0, PT, PT, PT, UP1, 0x80, 0x8 ;  /* 0x000000000008781c */ /* 0x000fda0003f0f018 */
[----:B------:R-:W-:Y:S05]  /*4ad0*/  @!P0 EXIT ;  /* 0x000000000000894d */ /* 0x000fea0003800000 */
[----:B------:R-:W-:Y:S01]  /*4ae0*/  BAR.SYNC.DEFER_BLOCKING 0x6, 0xa0 ;  /* 0x0182800000007b1d */ /* 0x000fe20000010000 */
[C---:B------:R-:W-:Y:S01]  /*4af0*/  IMAD.SHL.U32 R3, R108.reuse, 0x40, RZ ;  /* 0x000000406c037824 */ /* 0x040fe200078e00ff */
[C---:B------:R-:W-:Y:S01]  /*4b00*/  LOP3.LUT R110, R108.reuse, 0x60, RZ, 0xc0, !PT ;  /* 0x000000606c6e7812 */ /* 0x040fe200078ec0ff */
[C---:B------:R-:W-:Y:S01]  /*4b10*/  IMAD.SHL.U32 R100, R108.reuse, 0x20, RZ ;  /* 0x000000206c647824 */ /* 0x040fe200078e00ff */
[----:B------:R-:W-:Y:S01]  /*4b20*/  CS2R R106, SRZ ;  /* 0x00000000006a7805 */ /* 0x000fe2000001ff00 */
[C---:B------:R-:W-:Y:S01]  /*4b30*/  IMAD.SHL.U32 R4, R108.reuse, 0x2, RZ ;  /* 0x000000026c047824 */ /* 0x040fe200078e00ff */
[----:B------:R-:W-:Y:S02]  /*4b40*/  UMOV UR49, 0x400 ;  /* 0x0000040000317882 */ /* 0x000fe40000000000 */
[----:B------:R-:W1:Y:S01]  /*4b50*/  LDC R99, c[0x0][0x370] ;  /* 0x0000dc00ff637b82 */ /* 0x000e620000000800 */
[----:B------:R-:W-:Y:S01]  /*4b60*/  ULEA UR49, UR37, UR49, 0x18 ;  /* 0x0000003125317291 */ /* 0x000fe2000f8ec0ff */
[----:B------:R-:W-:Y:S01]  /*4b70*/  LOP3.LUT R2, R3, 0x180, RZ, 0xc0, !PT ;  /* 0x0000018003027812 */ /* 0x000fe200078ec0ff */
[----:B------:R-:W-:Y:S01]  /*4b80*/  IMAD.U32 R46, R108, 0x10000, RZ ;  /* 0x000100006c2e7824 */ /* 0x000fe200078e00ff */
[----:B------:R-:W-:Y:S01]  /*4b90*/  LOP3.LUT R100, R100, 0xc00, RZ, 0xc0, !PT ;  /* 0x00000c0064647812 */ /* 0x000fe200078ec0ff */
[----:B------:R-:W-:Y:S01]  /*4ba0*/  UIADD3 UR4, UPT, UPT, UR49, 0x4200, URZ ;  /* 0x0000420031047890 */ /* 0x000fe2000fffe0ff */
[----:B------:R-:W-:Y:S01]  /*4bb0*/  LOP3.LUT R4, R2, 0x20, R4, 0xf8, !PT ;  /* 0x0000002002047812 */ /* 0x000fe200078ef804 */
[----:B------:R-:W-:Y:S01]  /*4bc0*/  IMAD.SHL.U32 R2, R108, 0x8, RZ ;  /* 0x000000086c027824 */ /* 0x000fe200078e00ff */
[----:B------:R-:W2:Y:S01]  /*4bd0*/  LDC R42, c[0x0][0xb0c] ;  /* 0x0002c300ff2a7b82 */ /* 0x000ea20000000800 */
[----:B------:R-:W-:Y:S01]  /*4be0*/  LOP3.LUT R100, R100, 0x40, R3, 0xf8, !PT ;  /* 0x0000004064647812 */ /* 0x000fe200078ef803 */
[----:B------:R-:W-:Y:S01]  /*4bf0*/  IMAD.MOV.U32 R45, RZ, RZ, RZ ;  /* 0x000000ffff2d7224 */ /* 0x000fe200078e00ff */
[----:B------:R-:W-:Y:S01]  /*4c00*/  LOP3.LUT R46, R46, 0x600000, RZ, 0xc0, !PT ;  /* 0x006000002e2e7812 */ /* 0x000fe200078ec0ff */
[----:B------:R-:W-:Y:S01]  /*4c10*/  IMAD.MOV.U32 R112, RZ, RZ, RZ ;  /* 0x000000ffff707224 */ /* 0x000fe200078e00ff */
[----:B------:R-:W-:-:S02]  /*4c20*/  LOP3.LUT R108, R108, 0x2, RZ, 0xc0, !PT ;  /* 0x000000026c6c7812 */ /* 0x000fc400078ec0ff */
[----:B------:R-:W-:Y:S02]  /*4c30*/  CS2R R104, SRZ ;  /* 0x0000000000687805 */ /* 0x000fe4000001ff00 */
[----:B------:R-:W-:Y:S01]  /*4c40*/  LOP3.LUT R2, R4, 0x30, R2, 0x78, !PT ;  /* 0x0000003004027812 */ /* 0x000fe200078e7802 */
[----:B------:R-:W4:Y:S01]  /*4c50*/  LDC R97, c[0x0][0xb20] ;  /* 0x0002c800ff617b82 */ /* 0x000f220000000800 */
[----:B------:R-:W3:Y:S01]  /*4c60*/  LDS R0, [UR49+0x150] ;  /* 0x00015031ff007984 */ /* 0x000ee20008000800 */
[----:B------:R-:W-:Y:S01]  /*4c70*/  LOP3.LUT R100, R100, 0x200, R3, 0xf8, !PT ;  /* 0x0000020064647812 */ /* 0x000fe200078ef803 */
[----:B------:R-:W-:Y:S01]  /*4c80*/  IMAD.MOV R102, RZ, RZ, -R108 ;  /* 0x000000ffff667224 */ /* 0x000fe200078e0a6c */
[----:B------:R-:W1:Y:S01]  /*4c90*/  LDCU.64 UR52, c[0x0][0x348] ;  /* 0x00006900ff3477ac */ /* 0x000e620008000a00 */
[----:B------:R-:W-:Y:S01]  /*4ca0*/  IMAD.U32 R109, RZ, RZ, UR4 ;  /* 0x00000004ff6d7e24 */ /* 0x000fe2000f8e00ff */
[----:B------:R-:W-:Y:S02]  /*4cb0*/  LOP3.LUT R100, R100, R2, RZ, 0xfc, !PT ;  /* 0x0000000264647212 */ /* 0x000fe400078efcff */
[----:B------:R-:W1:Y:S01]  /*4cc0*/  LDC R41, c[0x0][0xb30] ;  /* 0x0002cc00ff297b82 */ /* 0x000e620000000800 */
[----:B------:R-:W1:Y:S01]  /*4cd0*/  LDCU.64 UR38, c[0x0][0x888] ;  /* 0x00011100ff2677ac */ /* 0x000e620008000a00 */
[----:B------:R-:W1:Y:S06]  /*4ce0*/  LDCU.64 UR44, c[0x0][0x890] ;  /* 0x00011200ff2c77ac */ /* 0x000e6c0008000a00 */
[----:B------:R-:W1:Y:S01]  /*4cf0*/  LDC.64 R92, c[0x0][0xb10] ;  /* 0x0002c400ff5c7b82 */ /* 0x000e620000000a00 */
[----:B------:R-:W-:-:S07]  /*4d00*/  UIADD3 UR48, UPT, UPT, UR49, 0x200, URZ ;  /* 0x0000020031307890 */ /* 0x000fce000fffe0ff */
[----:B------:R-:W1:Y:S08]  /*4d10*/  LDC.64 R38, c[0x0][0xb18] ;  /* 0x0002c600ff267b82 */ /* 0x000e700000000a00 */
[----:B------:R-:W1:Y:S08]  /*4d20*/  LDC.64 R36, c[0x0][0xb28] ;  /* 0x0002ca00ff247b82 */ /* 0x000e700000000a00 */
[----:B------:R-:W1:Y:S01]  /*4d30*/  LDC.64 R90, c[0x0][0x8b0] ;  /* 0x00022c00ff5a7b82 */ /* 0x000e620000000a00 */
[----:B---3--:R-:W-:-:S07]  /*4d40*/  IMAD.IADD R46, R0, 0x1, R46 ;  /* 0x00000001002e7824 */ /* 0x008fce00078e022e */
[----:B------:R-:W3:Y:S08]  /*4d50*/  LDC.64 R88, c[0x0][0x8a8] ;  /* 0x00022a00ff587b82 */ /* 0x000ef00000000a00 */
[----:B--2-4-:R-:W1:Y:S02]  /*4d60*/  LDC R98, c[0x0][0x374] ;  /* 0x0000dd00ff627b82 */ /* 0x014e640000000800 */
.L_x_125:
[----:B------:R-:W-:Y:S02]  /*4d70*/  LEA R0, R112, UR49, 0x3 ;  /* 0x0000003170007c11 */ /* 0x000fe4000f8e18ff */
[----:B------:R-:W-:Y:S02]  /*4d80*/  SHF.L.U32 R2, R106, 0x1f, RZ ;  /* 0x0000001f6a027819 */ /* 0x000fe400000006ff */
[----:B------:R-:W-:Y:S02]  /*4d90*/  LEA R16, R112, UR49, 0x4 ;  /* 0x0000003170107c11 */ /* 0x000fe4000f8e20ff */
[----:B------:R-:W2:Y:S02]  /*4da0*/  SYNCS.PHASECHK.TRANS64.TRYWAIT P0, [R0+URZ+0xa0], R2 ;  /* 0x0000a002000075a7 */ /* 0x000ea400080011ff */
[----:B-12---:R-:W-:Y:S05]  /*4db0*/  @!P0 BRA `(.L_x_84) ;  /* 0x0000004c00408947 */ /* 0x006fea0003800000 */
.L_x_171:
[----:B------:R-:W4:Y:S01]  /*4dc0*/  LDC.64 R10, c[0x0][0xb10] ;  /* 0x0002c400ff0a7b82 */ /* 0x000f220000000a00 */
[----:B------:R-:W3:Y:S01]  /*4dd0*/  LDS.128 R16, [R16+0x130] ;  /* 0x0001300010107984 */ /* 0x000ee20000000c00 */
[----:B-1----:R-:W-:Y:S01]  /*4de0*/  ISETP.NE.AND P1, PT, R41, 0x1, PT ;  /* 0x000000012900780c */ /* 0x002fe20003f25270 */
[----:B--2---:R-:W-:Y:S01]  /*4df0*/  VIADD R0, R0, 0xb0 ;  /* 0x000000b000007836 */ /* 0x004fe20000000000 */
[----:B------:R-:W-:Y:S04]  /*4e00*/  ISETP.GE.AND P0, PT, R40, 0x1, PT ;  /* 0x000000012800780c */ /* 0x000fe80003f06270 */
[----:B------:R-:W1:Y:S01]  /*4e10*/  LDC.64 R8, c[0x0][0xb18] ;  /* 0x0002c600ff087b82 */ /* 0x000e620000000a00 */
[----:B------:R-:W-:Y:S01]  /*4e20*/  PRMT R0, RZ, 0x654, R0 ;  /* 0x00000654ff007816 */ /* 0x000fe20000000000 */
[----:B------:R-:W-:Y:S01]  /*4e30*/  @!PT LDS RZ, [RZ] ;  /* 0x00000000fffff984 */ /* 0x000fe20000000800 */
[----:B------:R-:W-:Y:S01]  /*4e40*/  @!PT LDS RZ, [RZ] ;  /* 0x00000000fffff984 */ /* 0x000fe20000000800 */
[----:B------:R-:W-:Y:S01]  /*4e50*/  @!PT LDS RZ, [RZ] ;  /* 0x00000000fffff984 */ /* 0x000fe20000000800 */
[----:B------:R-:W-:Y:S01]  /*4e60*/  @!PT LDS RZ, [RZ] ;  /* 0x00000000fffff984 */ /* 0x000fe20000000800 */
[----:B------:R2:W-:Y:S06]  /*4e70*/  MEMBAR.ALL.CTA ;  /* 0x0000000000007992 */ /* 0x0005ec0000008000 */
[----:B--2---:R-:W2:Y:S01]  /*4e80*/  FENCE.VIEW.ASYNC.S ;  /* 0x00000000000073c6 */ /* 0x004ea20000000000 */
[----:B------:R-:W1:Y:S08]  /*4e90*/  @!P1 LDC R12, c[0x0][0xb20] ;  /* 0x0002c800ff0c9b82 */ /* 0x000e700000000800 */
[----:B------:R-:W1:Y:S01]  /*4ea0*/  @!P1 LDC R7, c[0x0][0xb0c] ;  /* 0x0002c300ff079b82 */ /* 0x000e620000000800 */
[----:B--2---:R2:W-:Y:S01]  /*4eb0*/  SYNCS.ARRIVE.TRANS64.RED.A1T0 RZ, [R0+URZ], RZ ;  /* 0x000000ff00ff79a7 */ /* 0x0045e200081004ff */
[----:B---3--:R-:W-:Y:S04]  /*4ec0*/  LOP3.LUT P4, RZ, R18, 0x1, RZ, 0xc0, !PT ;  /* 0x0000000112ff7812 */ /* 0x008fe8000788c0ff */
[----:B------:R-:W-:Y:S09]  /*4ed0*/  P2R R111, PR, RZ, 0x10 ;  /* 0x00000010ff6f7803 */ /* 0x000ff20000000000 */
[----:B------:R-:W-:Y:S02]  /*4ee0*/  @P4 MOV R44, R16 ;  /* 0x00000010002c4202 */ /* 0x000fe40000000f00 */
[----:B------:R-:W-:Y:S01]  /*4ef0*/  @P4 LOP3.LUT R43, R17, 0xffff, RZ, 0xc0, !PT ;  /* 0x0000ffff112b4812 */ /* 0x000fe200078ec0ff */
[----:B--2-4-:R-:W-:Y:S06]  /*4f00*/  @!P0 BRA `(.L_x_85) ;  /* 0x0000000000a48947 */ /* 0x014fec0003800000 */
[----:B------:R-:W-:Y:S01]  /*4f10*/  IMAD.HI.U32 R0, R98, R39, RZ ;  /* 0x0000002762007227 */ /* 0x000fe200078e00ff */
[----:B------:R-:W-:Y:S02]  /*4f20*/  ISETP.NE.AND P0, PT, R38, 0x1, PT ;  /* 0x000000012600780c */ /* 0x000fe40003f05270 */
[----:B------:R-:W-:Y:S01]  /*4f30*/  ISETP.NE.AND P2, PT, R40, 0x1, PT ;  /* 0x000000012800780c */ /* 0x000fe20003f45270 */
[----:B------:R-:W-:Y:S01]  /*4f40*/  IMAD.HI.U32 R4, R99, R92, RZ ;  /* 0x0000005c63047227 */ /* 0x000fe200078e00ff */
[----:B------:R-:W-:Y:S02]  /*4f50*/  SHF.R.U32.HI R0, RZ, R97, R0 ;  /* 0x00000061ff007219 */ /* 0x000fe40000011600 */
[----:B------:R-:W-:Y:S01]  /*4f60*/  ISETP.NE.AND P3, PT, R42, 0x1, PT ;  /* 0x000000012a00780c */ /* 0x000fe20003f65270 */
[----:B------:R-:W-:Y:S01]  /*4f70*/  IMAD.HI.U32 R6, R43, R39, RZ ;  /* 0x000000272b067227 */ /* 0x000fe200078e00ff */
[-C--:B------:R-:W-:Y:S02]  /*4f80*/  SHF.R.U32.HI R4, RZ, R93.reuse, R4 ;  /* 0x0000005dff047219 */ /* 0x080fe40000011604 */
[----:B------:R-:W-:Y:S01]  /*4f90*/  SEL R0, R98, R0, !P0 ;  /* 0x0000000062007207 */ /* 0x000fe20004000000 */
[----:B------:R-:W-:Y:S01]  /*4fa0*/  IMAD.HI.U32 R5, R44, R92, RZ ;  /* 0x0000005c2c057227 */ /* 0x000fe200078e00ff */
[----:B------:R-:W-:Y:S03]  /*4fb0*/  SEL R4, R99, R4, !P3 ;  /* 0x0000000463047207 */ /* 0x000fe60005800000 */
[-C--:B------:R-:W-:Y:S01]  /*4fc0*/  IMAD.HI.U32 R3, R0, R36.reuse, RZ ;  /* 0x0000002400037227 */ /* 0x080fe200078e00ff */
[----:B------:R-:W-:Y:S03]  /*4fd0*/  SHF.R.U32.HI R5, RZ, R93, R5 ;  /* 0x0000005dff057219 */ /* 0x000fe60000011605 */
[----:B------:R-:W-:Y:S01]  /*4fe0*/  IMAD.HI.U32 R2, R4, R36, RZ ;  /* 0x0000002404027227 */ /* 0x000fe200078e00ff */
[----:B------:R-:W-:Y:S02]  /*4ff0*/  @P2 SHF.R.U32.HI R0, RZ, R37, R3 ;  /* 0x00000025ff002219 */ /* 0x000fe40000011603 */
[----:B------:R-:W-:Y:S02]  /*5000*/  SHF.R.U32.HI R3, RZ, R97, R6 ;  /* 0x00000061ff037219 */ /* 0x000fe40000011606 */
[----:B------:R-:W-:Y:S01]  /*5010*/  @P2 SHF.R.U32.HI R4, RZ, R37, R2 ;  /* 0x00000025ff042219 */ /* 0x000fe20000011602 */
[----:B------:R-:W-:Y:S01]  /*5020*/  IMAD R0, R40, R0, RZ ;  /* 0x0000000028007224 */ /* 0x000fe200078e02ff */
[----:B------:R-:W-:Y:S02]  /*5030*/  SEL R3, R43, R3, !P0 ;  /* 0x000000032b037207 */ /* 0x000fe40004000000 */
[----:B------:R-:W-:Y:S01]  /*5040*/  SEL R2, R44, R5, !P3 ;  /* 0x000000052c027207 */ /* 0x000fe20005800000 */
[----:B------:R-:W-:Y:S01]  /*5050*/  IMAD R5, R40, R4, RZ ;  /* 0x0000000428057224 */ /* 0x000fe200078e02ff */
[C---:B------:R-:W-:Y:S01]  /*5060*/  ISETP.GE.AND P0, PT, R3.reuse, R0, PT ;  /* 0x000000000300720c */ /* 0x040fe20003f06270 */
[C---:B------:R-:W-:Y:S03]  /*5070*/  IMAD.HI.U32 R0, R3.reuse, R36, RZ ;  /* 0x0000002403007227 */ /* 0x040fe600078e00ff */
[C---:B------:R-:W-:Y:S02]  /*5080*/  ISETP.GE.OR P0, PT, R2.reuse, R5, P0 ;  /* 0x000000050200720c */ /* 0x040fe40000706670 */
[----:B------:R-:W-:Y:S04]  /*5090*/  SHF.R.U32.HI R0, RZ, R37, R0 ;  /* 0x00000025ff007219 */ /* 0x000fe80000011600 */
[C---:B------:R-:W-:Y:S05]  /*50a0*/  SEL R6, R3.reuse, R0, !P2 ;  /* 0x0000000003067207 */ /* 0x040fea0005000000 */
        /* <DEDUP_REMOVED lines=14> */
[----:B------:R-:W-:Y:S07]  /*5190*/  IMAD R43, R3, R38, R43 ;  /* 0x00000026032b7224 */ /* 0x000fee00078e022b */
.L_x_85:
[----:B-1----:R-:W-:Y:S01]  /*51a0*/  @!P1 ISETP.NE.AND P0, PT, R8, 0x1, PT ;  /* 0x000000010800980c */ /* 0x002fe20003f05270 */
[----:B------:R-:W-:Y:S01]  /*51b0*/  @!P1 IMAD.HI.U32 R0, R44, R10, RZ ;  /* 0x0000000a2c009227 */ /* 0x000fe200078e00ff */
[----:B------:R-:W-:Y:S01]  /*51c0*/  @!P1 ISETP.NE.AND P2, PT, R7, 0x1, PT ;  /* 0x000000010700980c */ /* 0x000fe20003f45270 */
[----:B------:R-:W-:Y:S01]  /*51d0*/  ULOP3.LUT UP0, URZ, UR48, 0x1b0, URZ, 0xc0, !UPT ;  /* 0x000001b030ff7892 */ /* 0x000fe2000f80c0ff */
[----:B------:R-:W-:Y:S01]  /*51e0*/  R2UR UR42, R15 ;  /* 0x000000000f2a72ca */ /* 0x000fe200000e0000 */
[C---:B------:R-:W-:Y:S01]  /*51f0*/  @!P1 IMAD.HI.U32 R2, R43.reuse, R9, RZ ;  /* 0x000000092b029227 */ /* 0x040fe200078e00ff */
[----:B------:R-:W-:Y:S02]  /*5200*/  @!P1 SHF.R.U32.HI R0, RZ, R11, R0 ;  /* 0x0000000bff009219 */ /* 0x000fe40000011600 */
[----:B------:R-:W-:Y:S01]  /*5210*/  R2UR UR41, R14 ;  /* 0x000000000e2972ca */ /* 0x000fe200000e0000 */
[----:B------:R-:W-:Y:S01]  /*5220*/  VIADD R112, R112, 0x1 ;  /* 0x0000000170707836 */ /* 0x000fe20000000000 */
[----:B------:R-:W-:Y:S02]  /*5230*/  @!P1 SHF.R.U32.HI R2, RZ, R12, R2 ;  /* 0x0000000cff029219 */ /* 0x000fe40000011602 */
[----:B------:R-:W-:Y:S02]  /*5240*/  @!P1 SEL R3, R44, R0, !P2 ;  /* 0x000000002c039207 */ /* 0x000fe40005000000 */
[----:B------:R-:W-:Y:S02]  /*5250*/  @!P1 SEL R2, R43, R2, !P0 ;  /* 0x000000022b029207 */ /* 0x000fe40004000000 */
[----:B------:R-:W-:Y:S01]  /*5260*/  @P4 SHF.R.U32.HI R103, RZ, 0x10, R17 ;  /* 0x00000010ff674819 */ /* 0x000fe20000011611 */
[----:B------:R-:W-:Y:S02]  /*5270*/  USHF.L.U32 UR42, UR42, 0x6, URZ ;  /* 0x000000062a2a7899 */ /* 0x000fe400080006ff */
[----:B------:R-:W-:Y:S02]  /*5280*/  @!P1 IMAD.IADD R0, R2, 0x1, -R3 ;  /* 0x0000000102009824 */ /* 0x000fe400078e0a03 */
[----:B------:R-:W-:Y:S01]  /*5290*/  @!P1 IMAD.IADD R2, R3, 0x1, -R2 ;  /* 0x0000000103029824 */ /* 0x000fe200078e0a02 */
[----:B------:R-:W-:Y:S01]  /*52a0*/  USHF.L.U32 UR41, UR41, 0x8, URZ ;  /* 0x0000000829297899 */ /* 0x000fe200080006ff */
[----:B------:R-:W-:Y:S02]  /*52b0*/  @!P1 IMAD R44, R0, R7, R44 ;  /* 0x00000007002c9224 */ /* 0x000fe400078e022c */
[----:B------:R-:W-:Y:S01]  /*52c0*/  @!P1 IMAD R43, R2, R8, R43 ;  /* 0x00000008022b9224 */ /* 0x000fe200078e022b */
[----:B------:R-:W-:Y:S08]  /*52d0*/  BRA.U !UP0, `(.L_x_86) ;  /* 0x0000000108407547 */ /* 0x000ff0000b800000 */
[----:B------:R-:W1:Y:S01]  /*52e0*/  LDCU.64 UR8, c[0x4][0x88] ;  /* 0x01001100ff0877ac */ /* 0x000e620008000a00 */
[----:B------:R-:W-:Y:S01]  /*52f0*/  MOV R3, 0x0 ;  /* 0x0000000000037802 */ /* 0x000fe20000000f00 */
[----:B------:R-:W-:Y:S02]  /*5300*/  HFMA2 R12, -RZ, RZ, 0, 5.9604644775390625e-08 ;  /* 0x00000001ff0c7431 */ /* 0x000fe400000001ff */
[----:B------:R-:W-:Y:S02]  /*5310*/  IMAD.MOV.U32 R8, RZ, RZ, 0x70 ;  /* 0x00000070ff087424 */ /* 0x000fe400078e00ff */
[----:B------:R-:W-:Y:S01]  /*5320*/  IMAD.MOV.U32 R13, RZ, RZ, RZ ;  /* 0x000000ffff0d7224 */ /* 0x000fe200078e00ff */
[----:B------:R-:W2:Y:S01]  /*5330*/  LDCU.64 UR6, c[0x4][0x90] ;  /* 0x01001200ff0677ac */ /* 0x000ea20008000a00 */
[----:B------:R-:W3:Y:S01]  /*5340*/  LDC.64 R2, c[0x4][R3] ;  /* 0x0100000003027b82 */ /* 0x000ee20000000a00 */
[----:B------:R-:W4:Y:S01]  /*5350*/  LDCU.64 UR4, c[0x4][0x8] ;  /* 0x01000100ff0477ac */ /* 0x000f220008000a00 */
[----:B-1----:R-:W-:Y:S01]  /*5360*/  MOV R5, UR9 ;  /* 0x0000000900057c02 */ /* 0x002fe20008000f00 */
[----:B------:R-:W-:Y:S01]  /*5370*/  IMAD.U32 R4, RZ, RZ, UR8 ;  /* 0x00000008ff047e24 */ /* 0x000fe2000f8e00ff */
[----:B--2---:R-:W-:Y:S01]  /*5380*/  MOV R7, UR7 ;  /* 0x0000000700077c02 */ /* 0x004fe20008000f00 */
[----:B------:R-:W-:Y:S01]  /*5390*/  IMAD.U32 R6, RZ, RZ, UR6 ;  /* 0x00000006ff067e24 */ /* 0x000fe2000f8e00ff */
[----:B----4-:R-:W-:Y:S01]  /*53a0*/  MOV R11, UR5 ;  /* 0x00000005000b7c02 */ /* 0x010fe20008000f00 */
[----:B------:R-:W-:Y:S02]  /*53b0*/  IMAD.U32 R10, RZ, RZ, UR4 ;  /* 0x00000004ff0a7e24 */ /* 0x000fe4000f8e00ff */
[----:B------:R-:W-:Y:S07]  /*53c0*/  LEPC R20, `(.L_x_86) ;  /* 0x000000001014794e */ /* 0x000fee0000000000 */
[----:B---3-5:R-:W-:Y:S05]  /*53d0*/  CALL.ABS.NOINC R2 ;  /* 0x0000000002007343 */ /* 0x028fea0003c00000 */
.L_x_86:
[----:B------:R-:W-:Y:S01]  /*53e0*/  LOP3.LUT P0, RZ, R109, 0x1b0, RZ, 0xc0, !PT ;  /* 0x000001b06dff7812 */ /* 0x000fe2000780c0ff */
[----:B------:R-:W-:Y:S11]  /*53f0*/  BSSY.RECONVERGENT B6, `(.L_x_87) ;  /* 0x0000013000067945 */ /* 0x000ff60003800200 */
[----:B------:R-:W-:Y:S01]  /*5400*/  @!UPT UIADD3 URZ, UPT, UPT, URZ, URZ, URZ ;  /* 0x000000fffffff290 */ /* 0x000fe2000fffe0ff */
[----:B------:R-:W-:Y:S05]  /*5410*/  @!P0 BRA `(.L_x_88) ;  /* 0x0000000000408947 */ /* 0x000fea0003800000 */
        /* <DEDUP_REMOVED lines=16> */
.L_x_88:
[----:B------:R-:W-:Y:S05]  /*5520*/  BSYNC.RECONVERGENT B6 ;  /* 0x0000000000067941 */ /* 0x000fea0003800200 */
.L_x_87:
[----:B------:R-:W-:Y:S01]  /*5530*/  ISETP.NE.U32.AND P4, PT, R90, RZ, PT ;  /* 0x000000ff5a00720c */ /* 0x000fe20003f85070 */
[----:B------:R-:W-:Y:S01]  /*5540*/  UISETP.NE.AND UP2, UPT, UR50, URZ, UPT ;  /* 0x000000ff3200728c */ /* 0x000fe2000bf45270 */
[----:B------:R-:W-:Y:S01]  /*5550*/  ISETP.NE.U32.AND P2, PT, RZ, UR38, PT ;  /* 0x00000026ff007c0c */ /* 0x000fe2000bf45070 */
[----:B------:R-:W-:Y:S01]  /*5560*/  UISETP.NE.U32.AND UP1, UPT, UR44, URZ, UPT ;  /* 0x000000ff2c00728c */ /* 0x000fe2000bf25070 */
[----:B------:R-:W-:Y:S01]  /*5570*/  ISETP.NE.AND.EX P4, PT, R91, RZ, PT, P4 ;  /* 0x000000ff5b00720c */ /* 0x000fe20003f85340 */
[----:B------:R-:W-:Y:S01]  /*5580*/  UPLOP3.LUT UP0, UPT, UPT, UPT, UPT, 0x40, 0x4 ;  /* 0x000000000004789c */ /* 0x000fe20003f0e870 */
[----:B------:R-:W-:Y:S01]  /*5590*/  ISETP.NE.AND.EX P2, PT, RZ, UR39, PT, P2 ;  /* 0x00000027ff007c0c */ /* 0x000fe2000bf45320 */
[----:B------:R-:W-:Y:S01]  /*55a0*/  UISETP.NE.AND.EX UP1, UPT, UR45, URZ, UPT, UP1 ;  /* 0x000000ff2d00728c */ /* 0x000fe2000bf25310 */
[----:B------:R-:W-:Y:S04]  /*55b0*/  PLOP3.LUT P1, PT, PT, PT, UP2, 0x80, 0x8 ;  /* 0x000000000008781c */ /* 0x000fe80003f2f028 */
[----:B------:R-:W-:Y:S06]  /*55c0*/  @UP2 UPLOP3.LUT UP0, UPT, UPT, UPT, UP1, 0x80, 0x8 ;  /* 0x000000000008289c */ /* 0x000fec0003f0f010 */
[----:B------:R-:W-:Y:S01]  /*55d0*/  PLOP3.LUT P0, PT, PT, PT, UP0, 0x80, 0x8 ;  /* 0x000000000008781c */ /* 0x000fe20003f0f008 */
[----:B------:R-:W-:Y:S01]  /*55e0*/  @!UPT UIADD3 URZ, UPT, UPT, URZ, URZ, URZ ;  /* 0x000000fffffff290 */ /* 0x000fe2000fffe0ff */
[----:B------:R-:W-:Y:S11]  /*55f0*/  BRA.U !UP1, `(.L_x_89) ;  /* 0x0000000109387547 */ /* 0x000ff6000b800000 */
[----:B------:R-:W-:Y:S01]  /*5600*/  UISETP.NE.U32.AND UP0, UPT, UR38, URZ, UPT ;  /* 0x000000ff2600728c */ /* 0x000fe2000bf05070 */
[----:B------:R-:W-:Y:S02]  /*5610*/  HFMA2 R0, -RZ, RZ, 0, 5.9604644775390625e-08 ;  /* 0x00000001ff007431 */ /* 0x000fe400000001ff */
[----:B------:R-:W-:Y:S01]  /*5620*/  IMAD.MOV.U32 R96, RZ, RZ, 0x1 ;  /* 0x00000001ff607424 */ /* 0x000fe200078e00ff */
[----:B------:R-:W-:Y:S06]  /*5630*/  UISETP.NE.AND.EX UP0, UPT, UR39, URZ, UPT, UP0 ;  /* 0x000000ff2700728c */ /* 0x000fec000bf05300 */
[----:B------:R-:W-:Y:S05]  /*5640*/  PLOP3.LUT P3, PT, PT, PT, UP0, 0x80, 0x8 ;  /* 0x000000000008781c */ /* 0x000fea0003f6f008 */
[----:B------:R-:W1:Y:S01]  /*5650*/  @UP0 LDCU.64 UR6, c[0x0][0x888] ;  /* 0x00011100ff0607ac */ /* 0x000e620008000a00 */
[----:B------:R-:W-:Y:S07]  /*5660*/  @UP0 UIMAD UR4, UR36, UR44, URZ ;  /* 0x0000002c240402a4 */ /* 0x000fee000f8e02ff */
[----:B------:R-:W-:Y:S01]  /*5670*/  @!P3 PRMT R96, R0, 0x7610, R96 ;  /* 0x000076100060b816 */ /* 0x000fe20000000060 */
[----:B-1----:R-:W-:Y:S03]  /*5680*/  @UP0 UIMAD.WIDE UR6, UR4, 0x4, UR6 ;  /* 0x00000004040608a5 */ /* 0x002fe6000f8e0206 */
[----:B------:R-:W1:Y:S03]  /*5690*/  @!UP0 LDCU UR4, c[0x0][0x880] ;  /* 0x00011000ff0487ac */ /* 0x000e660008000800 */
[----:B------:R-:W-:Y:S01]  /*56a0*/  IMAD.U32 R2, RZ, RZ, UR6 ;  /* 0x00000006ff027e24 */ /* 0x000fe2000f8e00ff */
[----:B------:R-:W-:Y:S05]  /*56b0*/  MOV R3, UR7 ;  /* 0x0000000700037c02 */ /* 0x000fea0008000f00 */
[----:B-----5:R2:W5:Y:S02]  /*56c0*/  @P3 LDG.E R49, desc[UR46][R2.64] ;  /* 0x0000002e02313981 */ /* 0x020564000c1e1900 */
[----:B-12---:R-:W-:Y:S02]  /*56d0*/  @!P3 IMAD.U32 R49, RZ, RZ, UR4 ;  /* 0x00000004ff31be24 */ /* 0x006fe4000f8e00ff */
.L_x_89:
[----:B------:R-:W-:Y:S05]  /*56e0*/  @!P4 BRA `(.L_x_90) ;  /* 0x000000000020c947 */ /* 0x000fea0003800000 */
[----:B------:R-:W-:Y:S04]  /*56f0*/  ISETP.NE.U32.AND P3, PT, R88, RZ, PT ;  /* 0x000000ff5800720c */ /* 0x000fe80003f65070 */
[----:B------:R-:W-:Y:S11]  /*5700*/  ISETP.NE.AND.EX P3, PT, R89, RZ, PT, P3 ;  /* 0x000000ff5900720c */ /* 0x000ff60003f65330 */
[----:B------:R-:W-:Y:S02]  /*5710*/  @!UPT UIADD3 URZ, UPT, UPT, URZ, URZ, URZ ;  /* 0x000000fffffff290 */ /* 0x000fe4000fffe0ff */
[----:B------:R-:W1:Y:S01]  /*5720*/  @P3 LDC.64 R2, c[0x0][0x8a8] ;  /* 0x00022a00ff023b82 */ /* 0x000e620000000a00 */
[----:B------:R-:W-:Y:S04]  /*5730*/  @P3 IMAD R0, R90, UR36, RZ ;  /* 0x000000245a003c24 */ /* 0x000fe8000f8e02ff */
[----:B-1----:R-:W-:Y:S05]  /*5740*/  @P3 IMAD.WIDE R2, R0, 0x4, R2 ;  /* 0x0000000400023825 */ /* 0x002fea00078e0202 */
[----:B-----5:R1:W5:Y:S02]  /*5750*/  @P3 LDG.E R47, desc[UR46][R2.64] ;  /* 0x0000002e022f3981 */ /* 0x020364000c1e1900 */
[----:B-1----:R-:W2:Y:S02]  /*5760*/  @!P3 LDC R47, c[0x0][0x8a0] ;  /* 0x00022800ff2fbb82 */ /* 0x002ea40000000800 */
.L_x_90:
[----:B-----5:R-:W-:Y:S01]  /*5770*/  FSETP.NEU.AND P4, PT, R49, RZ, PT ;  /* 0x000000ff3100720b */ /* 0x020fe20003f8d000 */
[----:B------:R-:W-:Y:S01]  /*5780*/  BSSY B1, `(.L_x_91) ;  /* 0x0000042000017945 */ /* 0x000fe20003800000 */
[----:B------:R-:W-:Y:S01]  /*5790*/  SEL R5, RZ, 0xffffffff, P2 ;  /* 0xffffffffff057807 */ /* 0x000fe20001000000 */
[----:B------:R-:W-:Y:S01]  /*57a0*/  IMAD.MOV.U32 R115, RZ, RZ, 0x1 ;  /* 0x00000001ff737424 */ /* 0x000fe200078e00ff */
[----:B------:R-:W-:Y:S02]  /*57b0*/  LOP3.LUT P3, RZ, R96, 0xff, RZ, 0xc0, !PT ;  /* 0x000000ff60ff7812 */ /* 0x000fe4000786c0ff */
[----:B------:R-:W-:Y:S02]  /*57c0*/  CS2R R86, SRZ ;  /* 0x0000000000567805 */ /* 0x000fe4000001ff00 */
[----:B------:R-:W-:Y:S02]  /*57d0*/  @P1 SEL R0, RZ, 0xffffffff, P4 ;  /* 0xffffffffff001807 */ /* 0x000fe40002000000 */
[----:B------:R-:W-:Y:S02]  /*57e0*/  CS2R R84, SRZ ;  /* 0x0000000000547805 */ /* 0x000fe4000001ff00 */
[----:B------:R-:W-:Y:S02]  /*57f0*/  LEA R2, R105, UR49, 0x3 ;  /* 0x0000003169027c11 */ /* 0x000fe4000f8e18ff */
[----:B------:R-:W-:Y:S02]  /*5800*/  CS2R R82, SRZ ;  /* 0x0000000000527805 */ /* 0x000fe4000001ff00 */
[----:B------:R-:W-:Y:S02]  /*5810*/  @P0 SEL R0, R5, R0, !P3 ;  /* 0x0000000005000207 */ /* 0x000fe40005800000 */
[----:B------:R-:W-:Y:S02]  /*5820*/  CS2R R80, SRZ ;  /* 0x0000000000507805 */ /* 0x000fe4000001ff00 */
[----:B------:R-:W-:Y:S02]  /*5830*/  LEA R113, R45, UR49, 0x3 ;  /* 0x000000312d717c11 */ /* 0x000fe4000f8e18ff */
[----:B------:R-:W-:Y:S02]  /*5840*/  @P1 LOP3.LUT R0, R0, 0x1, RZ, 0xc0, !PT ;  /* 0x0000000100001812 */ /* 0x000fe400078ec0ff */
[----:B------:R-:W-:Y:S02]  /*5850*/  SHF.L.U32 R3, R107, 0x1f, RZ ;  /* 0x0000001f6b037819 */ /* 0x000fe400000006ff */
[----:B------:R-:W-:Y:S02]  /*5860*/  ISETP.NE.U32.OR P6, PT, R0, 0x1, !P1 ;  /* 0x000000010000780c */ /* 0x000fe40004fc5470 */
[----:B------:R-:W-:Y:S02]  /*5870*/  PLOP3.LUT P2, PT, PT, PT, UP1, 0x80, 0x8 ;  /* 0x000000000008781c */ /* 0x000fe40003f4f018 */
[----:B------:R-:W-:Y:S02]  /*5880*/  LEA.HI R48, R45, R45, RZ, 0x1 ;  /* 0x0000002d2d307211 */ /* 0x000fe400078f08ff */
[----:B------:R-:W-:Y:S02]  /*5890*/  SEL R4, RZ, 0xffffffff, P4 ;  /* 0xffffffffff047807 */ /* 0x000fe40002000000 */
[----:B------:R-:W-:Y:S05]  /*58a0*/  P2R R118, PR, RZ, 0x40 ;  /* 0x00000040ff767803 */ /* 0x000fea0000000000 */
[----:B------:R-:W-:Y:S02]  /*58b0*/  @P6 SHF.L.U32 R0, R104, 0x1f, RZ ;  /* 0x0000001f68006819 */ /* 0x000fe400000006ff */
[----:B------:R-:W-:Y:S02]  /*58c0*/  @P2 SEL R4, R5, R4, !P3 ;  /* 0x0000000405042207 */ /* 0x000fe40005800000 */
[----:B------:R1:W3:Y:S02]  /*58d0*/  @P6 SYNCS.PHASECHK.TRANS64.TRYWAIT P1, [R2+URZ+0x50], R0 ;  /* 0x00005000020065a7 */ /* 0x0002e400080211ff */
[----:B------:R-:W-:Y:S04]  /*58e0*/  LOP3.LUT R4, R4, 0x1, RZ, 0xc0, !PT ;  /* 0x0000000104047812 */ /* 0x000fe800078ec0ff */
[----:B------:R-:W-:Y:S04]  /*58f0*/  ISETP.NE.U32.AND P5, PT, R4, 0x1, PT ;  /* 0x000000010400780c */ /* 0x000fe80003fa5070 */
[----:B------:R-:W-:Y:S01]  /*5900*/  P2R R116, PR, RZ, 0x20 ;  /* 0x00000020ff747803 */ /* 0x000fe20000000000 */
[----:B------:R4:W2:Y:S01]  /*5910*/  SYNCS.PHASECHK.TRANS64.TRYWAIT P0, [R113+URZ+0xc0], R3 ;  /* 0x0000c003710075a7 */ /* 0x0008a200080011ff */
[C---:B-1----:R-:W-:Y:S01]  /*5920*/  IMAD.SHL.U32 R0, R48.reuse, 0x80, RZ ;  /* 0x0000008030007824 */ /* 0x042fe200078e00ff */
[----:B------:R-:W-:Y:S04]  /*5930*/  LOP3.LUT R48, R48, 0xffe, RZ, 0xc0, !PT ;  /* 0x00000ffe30307812 */ /* 0x000fe800078ec0ff */
[----:B------:R-:W-:Y:S01]  /*5940*/  LOP3.LUT R0, R0, 0xffffff00, RZ, 0xc0, !PT ;  /* 0xffffff0000007812 */ /* 0x000fe200078ec0ff */
[----:B------:R-:W-:Y:S04]  /*5950*/  IMAD.IADD R48, R45, 0x1, -R48 ;  /* 0x000000012d307824 */ /* 0x000fe800078e0a30 */
[----:B------:R-:W-:Y:S04]  /*5960*/  IMAD.IADD R0, R46, 0x1, R0 ;  /* 0x000000012e007824 */ /* 0x000fe800078e0200 */
[----:B------:R-:W-:Y:S01]  /*5970*/  IMAD R48, R48, 0x100000, R0 ;  /* 0x0010000030307824 */ /* 0x000fe200078e0200 */
[----:B---3--:R-:W-:Y:S01]  /*5980*/  @P6 SEL R115, RZ, 0x1, !P1 ;  /* 0x00000001ff736807 */ /* 0x008fe20004800000 */
[----:B----4-:R-:W-:Y:S06]  /*5990*/  @!P6 BRA `(.L_x_92) ;  /* 0x000000000080e947 */ /* 0x010fec0003800000 */
[----:B------:R-:W-:Y:S01]  /*59a0*/  @P5 IMAD R5, R105, 0x1000, R100 ;  /* 0x0000100069055824 */ /* 0x000fe200078e0264 */
[----:B------:R-:W-:Y:S01]  /*59b0*/  ISETP.NE.AND P1, PT, R115, RZ, PT ;  /* 0x000000ff7300720c */ /* 0x000fe20003f25270 */
[----:B------:R-:W-:Y:S01]  /*59c0*/  BSSY B0, `(.L_x_93) ;  /* 0x000000b000007945 */ /* 0x000fe20003800000 */
[----:B------:R-:W-:Y:S01]  /*59d0*/  CS2R R82, SRZ ;  /* 0x0000000000527805 */ /* 0x000fe2000001ff00 */
[----:B------:R-:W-:Y:S01]  /*59e0*/  @P5 VIADD R4, R5, UR49 ;  /* 0x0000003105045c36 */ /* 0x000fe20008000000 */
[----:B------:R-:W-:Y:S02]  /*59f0*/  CS2R R80, SRZ ;  /* 0x0000000000507805 */ /* 0x000fe4000001ff00 */
[----:B------:R-:W-:Y:S02]  /*5a00*/  CS2R R86, SRZ ;  /* 0x0000000000567805 */ /* 0x000fe4000001ff00 */
[----:B------:R-:W-:Y:S01]  /*5a10*/  CS2R R84, SRZ ;  /* 0x0000000000547805 */ /* 0x000fe2000001ff00 */
[----:B------:R-:W-:Y:S04]  /*5a20*/  @P5 IMAD R4, R108, -0x10, R4 ;  /* 0xfffffff06c045824 */ /* 0x000fe800078e0204 */
[----:B------:R-:W-:Y:S05]  /*5a30*/  @P1 BRA `(.L_x_94) ;  /* 0x00000000000c1947 */ /* 0x000fea0003800000 */
[----:B------:R-:W-:Y:S04]  /*5a40*/  SHF.L.U32 R0, R104, 0x1f, RZ ;  /* 0x0000001f68007819 */ /* 0x000fe800000006ff */
[----:B------:R-:W1:Y:S02]  /*5a50*/  SYNCS.PHASECHK.TRANS64.TRYWAIT P1, [R2+URZ+0x50], R0 ;  /* 0x00005000020075a7 */ /* 0x000e6400080211ff */
[----:B-1----:R-:W-:Y:S05]  /*5a60*/  @!P1 BRA `(.L_x_95) ;  /* 0x0000004000289947 */ /* 0x002fea0003800000 */
.L_x_94:
[----:B------:R-:W-:Y:S05]  /*5a70*/  BSYNC B0 ;  /* 0x0000000000007941 */ /* 0x000fea0003800000 */
.L_x_93:
[----:B------:R-:W-:Y:S01]  /*5a80*/  ISETP.NE.AND P1, PT, R116, RZ, PT ;  /* 0x000000ff7400720c */ /* 0x000fe20003f25270 */
[----:B-1----:R-:W-:Y:S02]  /*5a90*/  VIADD R2, R2, 0x70 ;  /* 0x0000007002027836 */ /* 0x002fe40000000000 */
[----:B------:R-:W-:Y:S02]  /*5aa0*/  IMAD.U32 R0, RZ, RZ, UR37 ;  /* 0x00000025ff007e24 */ /* 0x000fe4000f8e00ff */
[----:B------:R-:W-:Y:S03]  /*5ab0*/  VIADD R105, R105, 0x1 ;  /* 0x0000000169697836 */ /* 0x000fe60000000000 */
[----:B------:R-:W-:Y:S05]  /*5ac0*/  PRMT R0, R0, 0x654, R2 ;  /* 0x0000065400007816 */ /* 0x000fea0000000002 */
[----:B------:R1:W3:Y:S04]  /*5ad0*/  @P1 LDS.128 R80, [R5+UR49+0x200] ;  /* 0x0002003105501984 */ /* 0x0002e80008000c00 */
[----:B------:R1:W4:Y:S01]  /*5ae0*/  @P1 LDS.128 R84, [R4+0x210] ;  /* 0x0002100004541984 */ /* 0x0003220000000c00 */
[C---:B------:R-:W-:Y:S01]  /*5af0*/  ISETP.NE.AND P1, PT, R105.reuse, 0x4, PT ;  /* 0x000000046900780c */ /* 0x040fe20003f25270 */
[----:B------:R-:W-:Y:S01]  /*5b00*/  @!PT LDS RZ, [RZ] ;  /* 0x00000000fffff984 */ /* 0x000fe20000000800 */
[----:B------:R-:W-:Y:S01]  /*5b10*/  @!PT LDS RZ, [RZ] ;  /* 0x00000000fffff984 */ /* 0x000fe20000000800 */
[----:B------:R-:W-:Y:S01]  /*5b20*/  @!PT LDS RZ, [RZ] ;  /* 0x00000000fffff984 */ /* 0x000fe20000000800 */
[----:B------:R-:W-:Y:S01]  /*5b30*/  @!PT LDS RZ, [RZ] ;  /* 0x00000000fffff984 */ /* 0x000fe20000000800 */
[----:B------:R5:W-:Y:S06]  /*5b40*/  MEMBAR.ALL.CTA ;  /* 0x0000000000007992 */ /* 0x000bec0000008000 */
[----:B-----5:R-:W5:Y:S01]  /*5b50*/  FENCE.VIEW.ASYNC.S ;  /* 0x00000000000073c6 */ /* 0x020f620000000000 */
[----:B------:R-:W-:Y:S01]  /*5b60*/  SEL R105, R105, RZ, P1 ;  /* 0x000000ff69697207 */ /* 0x000fe20000800000 */
[----:B-----5:R5:W-:Y:S02]  /*5b70*/  SYNCS.ARRIVE.TRANS64.RED.A1T0 RZ, [R0+URZ], RZ ;  /* 0x000000ff00ff79a7 */ /* 0x020be400081004ff */
[----:B-----5:R-:W-:Y:S04]  /*5b80*/  SEL R0, RZ, 0x1, P1 ;  /* 0x00000001ff007807 */ /* 0x020fe80000800000 */
[----:B-1-3--:R-:W-:Y:S02]  /*5b90*/  LOP3.LUT R104, R104, R0, RZ, 0x3c, !PT ;  /* 0x0000000068687212 */ /* 0x00afe400078e3cff */
.L_x_92:
[----:B------:R-:W-:Y:S05]  /*5ba0*/  BSYNC B1 ;  /* 0x0000000000017941 */ /* 0x000fea0003800000 */
.L_x_91:
[----:B------:R-:W-:Y:S04]  /*5bb0*/  SHF.R.U32.HI R0, RZ, 0x15, R48 ;  /* 0x00000015ff007819 */ /* 0x000fe80000011630 */
[----:B------:R-:W-:Y:S01]  /*5bc0*/  LOP3.LUT P1, RZ, R0, 0x3, R101, 0x48, !PT ;  /* 0x0000000300ff7812 */ /* 0x000fe20007824865 */
[----:B------:R-:W-:Y:S01]  /*5bd0*/  @!UPT UIADD3 URZ, UPT, UPT, URZ, URZ, URZ ;  /* 0x000000fffffff290 */ /* 0x000fe2000fffe0ff */
[----:B--2---:R-:W-:Y:S11]  /*5be0*/  @P0 BRA `(.L_x_96) ;  /* 0x0000000000080947 */ /* 0x004ff60003800000 */
[----:B------:R-:W1:Y:S02]  /*5bf0*/  SYNCS.PHASECHK.TRANS64.TRYWAIT P0, [R113+URZ+0xc0], R3 ;  /* 0x0000c003710075a7 */ /* 0x000e6400080011ff */
[----:B-1----:R-:W-:Y:S05]  /*5c00*/  @!P0 BRA `(.L_x_97) ;  /* 0x0000003c00d48947 */ /* 0x002fea0003800000 */
.L_x_96:
[----:B------:R-:W-:Y:S05]  /*5c10*/  @!P1 BRA `(.L_x_98) ;  /* 0x0000000000409947 */ /* 0x000fea0003800000 */
[----:B------:R-:W2:Y:S01]  /*5c20*/  LDCU.64 UR8, c[0x4][0x78] ;  /* 0x01000f00ff0877ac */ /* 0x000ea20008000a00 */
[----:B-1----:R-:W-:Y:S01]  /*5c30*/  MOV R3, 0x0 ;  /* 0x0000000000037802 */ /* 0x002fe20000000f00 */
[----:B------:R-:W-:Y:S02]  /*5c40*/  HFMA2 R12, -RZ, RZ, 0, 5.9604644775390625e-08 ;  /* 0x00000001ff0c7431 */ /* 0x000fe400000001ff */
[----:B------:R-:W-:Y:S02]  /*5c50*/  IMAD.MOV.U32 R8, RZ, RZ, 0x192 ;  /* 0x00000192ff087424 */ /* 0x000fe400078e00ff */
[----:B------:R-:W-:Y:S01]  /*5c60*/  IMAD.MOV.U32 R13, RZ, RZ, RZ ;  /* 0x000000ffff0d7224 */ /* 0x000fe200078e00ff */
[----:B------:R-:W1:Y:S01]  /*5c70*/  LDCU.64 UR6, c[0x4][0x80] ;  /* 0x01001000ff0677ac */ /* 0x000e620008000a00 */
[----:B------:R-:W3:Y:S01]  /*5c80*/  LDC.64 R2, c[0x4][R3] ;  /* 0x0100000003027b82 */ /* 0x000ee20000000a00 */
[----:B------:R-:W5:Y:S01]  /*5c90*/  LDCU.64 UR4, c[0x4][0x18] ;  /* 0x01000300ff0477ac */ /* 0x000f620008000a00 */
[----:B--2---:R-:W-:Y:S01]  /*5ca0*/  MOV R5, UR9 ;  /* 0x0000000900057c02 */ /* 0x004fe20008000f00 */
[----:B------:R-:W-:Y:S01]  /*5cb0*/  IMAD.U32 R4, RZ, RZ, UR8 ;  /* 0x00000008ff047e24 */ /* 0x000fe2000f8e00ff */
[----:B-1----:R-:W-:Y:S01]  /*5cc0*/  MOV R7, UR7 ;  /* 0x0000000700077c02 */ /* 0x002fe20008000f00 */
[----:B------:R-:W-:Y:S01]  /*5cd0*/  IMAD.U32 R6, RZ, RZ, UR6 ;  /* 0x00000006ff067e24 */ /* 0x000fe2000f8e00ff */
[----:B-----5:R-:W-:Y:S01]  /*5ce0*/  MOV R11, UR5 ;  /* 0x00000005000b7c02 */ /* 0x020fe20008000f00 */
[----:B------:R-:W-:Y:S02]  /*5cf0*/  IMAD.U32 R10, RZ, RZ, UR4 ;  /* 0x00000004ff0a7e24 */ /* 0x000fe4000f8e00ff */
[----:B------:R-:W-:Y:S07]  /*5d00*/  LEPC R20, `(.L_x_98) ;  /* 0x000000001014794e */ /* 0x000fee0000000000 */
[----:B---34-:R-:W-:Y:S05]  /*5d10*/  CALL.ABS.NOINC R2 ;  /* 0x0000000002007343 */ /* 0x018fea0003c00000 */
.L_x_98:
[----:B------:R-:W-:Y:S01]  /*5d20*/  F2FP.F16.E5M2.UNPACK_B R4, R81 ;  /* 0x00000051ff04723e */ /* 0x000fe200020004ff */
[----:B------:R-:W-:Y:S05]  /*5d30*/  WARPSYNC.ALL ;  /* 0x0000000000007948 */ /* 0x000fea0003800000 */
[----:B------:R-:W-:Y:S01]  /*5d40*/  R2UR UR4, R48 ;  /* 0x00000000300472ca */ /* 0x000fe200000e0000 */
[--C-:B------:R-:W-:Y:S01]  /*5d50*/  HADD2.F32 R53, -RZ, R4.reuse.H0_H0 ;  /* 0x20000004ff357230 */ /* 0x100fe20000004100 */
[-C--:B-1----:R-:W-:Y:S01]  /*5d60*/  F2FP.F16.E5M2.UNPACK_B R3, R80.reuse ;  /* 0x00000050ff03723e */ /* 0x082fe200020004ff */
[----:B------:R-:W-:Y:S01]  /*5d70*/  HADD2.F32 R54, -RZ, R4.H1_H1 ;  /* 0x30000004ff367230 */ /* 0x000fe20000004100 */
[----:B------:R-:W-:Y:S01]  /*5d80*/  F2FP.F16.E5M2.UNPACK_B R0, R80.H1 ;  /* 0x00000050ff00723e */ /* 0x000fe200030004ff */
[----:B------:R-:W-:Y:S01]  /*5d90*/  BSSY.RECONVERGENT B0, `(.L_x_99) ;  /* 0x0000099000007945 */ /* 0x000fe20003800200 */
[----:B------:R-:W-:Y:S01]  /*5da0*/  F2FP.F16.E5M2.UNPACK_B R64, R83.H1 ;  /* 0x00000053ff40723e */ /* 0x000fe200030004ff */
[--C-:B------:R-:W-:Y:S01]  /*5db0*/  HADD2.F32 R2, -RZ, R3.reuse.H0_H0 ;  /* 0x20000003ff027230 */ /* 0x100fe20000004100 */
[----:B----4-:R-:W-:Y:S01]  /*5dc0*/  F2FP.F16.E5M2.UNPACK_B R74, R86 ;  /* 0x00000056ff4a723e */ /* 0x010fe200020004ff */
[----:B------:R-:W-:Y:S01]  /*5dd0*/  HADD2.F32 R50, -RZ, R3.H1_H1 ;  /* 0x30000003ff327230 */ /* 0x000fe20000004100 */
[----:B------:R-:W-:Y:S01]  /*5de0*/  F2FP.F16.E5M2.UNPACK_B R3, R81.H1 ;  /* 0x00000051ff03723e */ /* 0x000fe200030004ff */
[--C-:B------:R-:W-:Y:S01]  /*5df0*/  HADD2.F32 R51, -RZ, R0.reuse.H0_H0 ;  /* 0x20000000ff337230 */ /* 0x100fe20000004100 */
[----:B------:R-:W-:Y:S01]  /*5e00*/  IADD3 R114, PT, PT, R100, UR49, RZ ;  /* 0x0000003164727c10 */ /* 0x000fe2000fffe0ff */
[----:B------:R-:W-:Y:S01]  /*5e10*/  HADD2.F32 R52, -RZ, R0.H1_H1 ;  /* 0x30000000ff347230 */ /* 0x000fe20000004100 */
[----:B------:R-:W-:Y:S01]  /*5e20*/  LDTM.16dp32bit_t0_t15.x32 R4, tmem[UR4] ;  /* 0x00000004000479ee */ /* 0x000fe20008a80000 */
[----:B------:R-:W1:Y:S01]  /*5e30*/  LDTM.16dp32bit_t16_t31.x32 R4, tmem[UR4+0x20] ;  /* 0x00002004000479ee */ /* 0x000e620008aa0000 */
[-C--:B------:R-:W-:Y:S01]  /*5e40*/  F2FP.F16.E5M2.UNPACK_B R0, R82.reuse ;  /* 0x00000052ff00723e */ /* 0x080fe200020004ff */
[--C-:B------:R-:W-:Y:S01]  /*5e50*/  HADD2.F32 R55, -RZ, R3.reuse.H0_H0 ;  /* 0x20000003ff377230 */ /* 0x100fe20000004100 */
[----:B------:R-:W-:Y:S01]  /*5e60*/  SHF.L.U32 R117, R102, 0x4, RZ ;  /* 0x0000000466757819 */ /* 0x000fe200000006ff */
[----:B------:R-:W-:Y:S01]  /*5e70*/  HADD2.F32 R56, -RZ, R3.H1_H1 ;  /* 0x30000003ff387230 */ /* 0x000fe20000004100 */
[----:B------:R-:W-:Y:S01]  /*5e80*/  F2FP.F16.E5M2.UNPACK_B R3, R82.H1 ;  /* 0x00000052ff03723e */ /* 0x000fe200030004ff */
[--C-:B------:R-:W-:Y:S01]  /*5e90*/  HADD2.F32 R57, -RZ, R0.reuse.H0_H0 ;  /* 0x20000000ff397230 */ /* 0x100fe20000004100 */
[----:B------:R-:W-:Y:S01]  /*5ea0*/  IADD3 R114, PT, PT, R114, R117, RZ ;  /* 0x0000007572727210 */ /* 0x000fe20007ffe0ff */
[----:B------:R-:W-:Y:S01]  /*5eb0*/  HADD2.F32 R58, -RZ, R0.H1_H1 ;  /* 0x30000000ff3a7230 */ /* 0x000fe20000004100 */
[----:B------:R-:W-:Y:S01]  /*5ec0*/  F2FP.F16.E5M2.UNPACK_B R0, R83 ;  /* 0x00000053ff00723e */ /* 0x000fe200020004ff */
[--C-:B------:R-:W-:Y:S01]  /*5ed0*/  HADD2.F32 R59, -RZ, R3.reuse.H0_H0 ;  /* 0x20000003ff3b7230 */ /* 0x100fe20000004100 */
[----:B------:R-:W-:Y:S01]  /*5ee0*/  ISETP.NE.AND P0, PT, R110, RZ, PT ;  /* 0x000000ff6e00720c */ /* 0x000fe20003f05270 */
[----:B------:R-:W-:Y:S01]  /*5ef0*/  HADD2.F32 R60, -RZ, R3.H1_H1 ;  /* 0x30000003ff3c7230 */ /* 0x000fe20000004100 */
[-C--:B------:R-:W-:Y:S01]  /*5f00*/  F2FP.F16.E5M2.UNPACK_B R3, R84.reuse ;  /* 0x00000054ff03723e */ /* 0x080fe200020004ff */
[--C-:B------:R-:W-:Y:S01]  /*5f10*/  HADD2.F32 R61, -RZ, R0.reuse.H0_H0 ;  /* 0x20000000ff3d7230 */ /* 0x100fe20000004100 */
[----:B------:R-:W-:Y:S01]  /*5f20*/  ISETP.NE.AND P6, PT, R118, RZ, PT ;  /* 0x000000ff7600720c */ /* 0x000fe20003fc5270 */
[----:B------:R-:W-:Y:S01]  /*5f30*/  HADD2.F32 R62, -RZ, R0.H1_H1 ;  /* 0x30000000ff3e7230 */ /* 0x000fe20000004100 */
[----:B------:R-:W-:Y:S01]  /*5f40*/  F2FP.F16.E5M2.UNPACK_B R0, R84.H1 ;  /* 0x00000054ff00723e */ /* 0x000fe200030004ff */
[--C-:B------:R-:W-:Y:S02]  /*5f50*/  HADD2.F32 R65, -RZ, R3.reuse.H0_H0 ;  /* 0x20000003ff417230 */ /* 0x100fe40000004100 */
[----:B------:R-:W-:Y:S01]  /*5f60*/  HADD2.F32 R66, -RZ, R3.H1_H1 ;  /* 0x30000003ff427230 */ /* 0x000fe20000004100 */
[-C--:B------:R-:W-:Y:S01]  /*5f70*/  F2FP.F16.E5M2.UNPACK_B R3, R85.reuse ;  /* 0x00000055ff03723e */ /* 0x080fe200020004ff */
[--C-:B------:R-:W-:Y:S02]  /*5f80*/  HADD2.F32 R67, -RZ, R0.reuse.H0_H0 ;  /* 0x20000000ff437230 */ /* 0x100fe40000004100 */
[----:B------:R-:W-:Y:S01]  /*5f90*/  HADD2.F32 R68, -RZ, R0.H1_H1 ;  /* 0x30000000ff447230 */ /* 0x000fe20000004100 */
[----:B------:R-:W-:Y:S01]  /*5fa0*/  F2FP.F16.E5M2.UNPACK_B R0, R85.H1 ;  /* 0x00000055ff00723e */ /* 0x000fe200030004ff */
[--C-:B------:R-:W-:Y:S02]  /*5fb0*/  HADD2.F32 R69, -RZ, R3.reuse.H0_H0 ;  /* 0x20000003ff457230 */ /* 0x100fe40000004100 */
[C---:B-1----:R-:W-:Y:S01]  /*5fc0*/  FMUL R7, R47.reuse, R7 ;  /* 0x000000072f077220 */ /* 0x042fe20000400000 */
[----:B------:R-:W-:Y:S01]  /*5fd0*/  HADD2.F32 R70, -RZ, R3.H1_H1 ;  /* 0x30000003ff467230 */ /* 0x000fe20000004100 */
[----:B------:R-:W-:Y:S01]  /*5fe0*/  F2FP.F16.E5M2.UNPACK_B R3, R86.H1 ;  /* 0x00000056ff03723e */ /* 0x000fe200030004ff */
[--C-:B------:R-:W-:Y:S02]  /*5ff0*/  HADD2.F32 R71, -RZ, R0.reuse.H0_H0 ;  /* 0x20000000ff477230 */ /* 0x100fe40000004100 */
[----:B------:R-:W-:Y:S02]  /*6000*/  HADD2.F32 R72, -RZ, R0.H1_H1 ;  /* 0x30000000ff487230 */ /* 0x000fe40000004100 */
[----:B------:R-:W-:Y:S01]  /*6010*/  FMUL R0, R47, R4 ;  /* 0x000000042f007220 */ /* 0x000fe20000400000 */
[--C-:B------:R-:W-:Y:S01]  /*6020*/  HADD2.F32 R73, -RZ, R74.reuse.H0_H0 ;  /* 0x2000004aff497230 */ /* 0x100fe20000004100 */
[----:B------:R-:W-:Y:S01]  /*6030*/  F2FP.F16.E5M2.UNPACK_B R4, R87 ;  /* 0x00000057ff04723e */ /* 0x000fe200020004ff */
[----:B------:R-:W-:Y:S02]  /*6040*/  HADD2.F32 R74, -RZ, R74.H1_H1 ;  /* 0x3000004aff4a7230 */ /* 0x000fe40000004100 */
[----:B------:R-:W-:Y:S01]  /*6050*/  FFMA R0, R49, R2, R0 ;  /* 0x0000000231007223 */ /* 0x000fe20000000000 */
[----:B------:R-:W-:Y:S01]  /*6060*/  FMUL R2, R47, R5 ;  /* 0x000000052f027220 */ /* 0x000fe20000400000 */
[--C-:B------:R-:W-:Y:S01]  /*6070*/  HADD2.F32 R75, -RZ, R3.reuse.H0_H0 ;  /* 0x20000003ff4b7230 */ /* 0x100fe20000004100 */
[----:B------:R-:W-:Y:S01]  /*6080*/  F2FP.F16.E5M2.UNPACK_B R5, R87.H1 ;  /* 0x00000057ff05723e */ /* 0x000fe200030004ff */
[----:B------:R-:W-:Y:S02]  /*6090*/  HADD2.F32 R76, -RZ, R3.H1_H1 ;  /* 0x30000003ff4c7230 */ /* 0x000fe40000004100 */
[----:B------:R-:W-:Y:S01]  /*60a0*/  FFMA R2, R49, R50, R2 ;  /* 0x0000003231027223 */ /* 0x000fe20000000002 */
[--C-:B------:R-:W-:Y:S02]  /*60b0*/  HADD2.F32 R50, -RZ, R4.reuse.H0_H0 ;  /* 0x20000004ff327230 */ /* 0x100fe40000004100 */
[C---:B------:R-:W-:Y:S01]  /*60c0*/  FMUL R3, R47.reuse, R6 ;  /* 0x000000062f037220 */ /* 0x040fe20000400000 */
[--C-:B------:R-:W-:Y:S02]  /*60d0*/  HADD2.F32 R77, -RZ, R5.reuse.H1_H1 ;  /* 0x30000005ff4d7230 */ /* 0x100fe40000004100 */
[C---:B------:R-:W-:Y:S01]  /*60e0*/  FMUL R6, R47.reuse, R11 ;  /* 0x0000000b2f067220 */ /* 0x040fe20000400000 */
[----:B------:R-:W-:Y:S01]  /*60f0*/  FMUL R11, R47, R16 ;  /* 0x000000102f0b7220 */ /* 0x000fe20000400000 */
[C---:B------:R-:W-:Y:S01]  /*6100*/  FFMA R3, R49.reuse, R51, R3 ;  /* 0x0000003331037223 */ /* 0x040fe20000000003 */
[----:B------:R-:W-:Y:S01]  /*6110*/  FFMA R7, R49, R52, R7 ;  /* 0x0000003431077223 */ /* 0x000fe20000000007 */
[----:B------:R-:W-:Y:S02]  /*6120*/  HADD2.F32 R51, -RZ, R4.H1_H1 ;  /* 0x30000004ff337230 */ /* 0x000fe40000004100 */
[C---:B------:R-:W-:Y:S01]  /*6130*/  FMUL R4, R47.reuse, R9 ;  /* 0x000000092f047220 */ /* 0x040fe20000400000 */
[----:B------:R-:W-:Y:S02]  /*6140*/  HADD2.F32 R52, -RZ, R5.H0_H0 ;  /* 0x20000005ff347230 */ /* 0x000fe40000004100 */
[----:B------:R-:W-:Y:S01]  /*6150*/  FMUL R16, R47, R21 ;  /* 0x000000152f107220 */ /* 0x000fe20000400000 */
[----:B------:R-:W-:Y:S01]  /*6160*/  F2FP.SATFINITE.E5M2.F32.PACK_AB_MERGE_C R78, R7, R3, RZ ;  /* 0x00000003074e723e */ /* 0x000fe200048060ff */
[C---:B------:R-:W-:Y:S01]  /*6170*/  FMUL R3, R47.reuse, R8 ;  /* 0x000000082f037220 */ /* 0x040fe20000400000 */
[C---:B------:R-:W-:Y:S01]  /*6180*/  FMUL R7, R47.reuse, R12 ;  /* 0x0000000c2f077220 */ /* 0x040fe20000400000 */
[C---:B------:R-:W-:Y:S01]  /*6190*/  FMUL R8, R47.reuse, R13 ;  /* 0x0000000d2f087220 */ /* 0x040fe20000400000 */
[----:B------:R-:W-:Y:S01]  /*61a0*/  FMUL R12, R47, R17 ;  /* 0x000000112f0c7220 */ /* 0x000fe20000400000 */
[C---:B------:R-:W-:Y:S01]  /*61b0*/  FFMA R3, R49.reuse, R53, R3 ;  /* 0x0000003531037223 */ /* 0x040fe20000000003 */
[----:B------:R-:W-:Y:S01]  /*61c0*/  FFMA R4, R49, R54, R4 ;  /* 0x0000003631047223 */ /* 0x000fe20000000004 */
[C---:B------:R-:W-:Y:S01]  /*61d0*/  FMUL R5, R47.reuse, R10 ;  /* 0x0000000a2f057220 */ /* 0x040fe20000400000 */
[C---:B------:R-:W-:Y:S01]  /*61e0*/  FMUL R9, R47.reuse, R14 ;  /* 0x0000000e2f097220 */ /* 0x040fe20000400000 */
[C---:B------:R-:W-:Y:S01]  /*61f0*/  FMUL R10, R47.reuse, R15 ;  /* 0x0000000f2f0a7220 */ /* 0x040fe20000400000 */
[----:B------:R-:W-:Y:S01]  /*6200*/  FMUL R15, R47, R20 ;  /* 0x000000142f0f7220 */ /* 0x000fe20000400000 */
[C---:B------:R-:W-:Y:S01]  /*6210*/  FFMA R5, R49.reuse, R55, R5 ;  /* 0x0000003731057223 */ /* 0x040fe20000000005 */
[C---:B------:R-:W-:Y:S01]  /*6220*/  FFMA R6, R49.reuse, R56, R6 ;  /* 0x0000003831067223 */ /* 0x040fe20000000006 */
[C---:B------:R-:W-:Y:S01]  /*6230*/  FFMA R7, R49.reuse, R57, R7 ;  /* 0x0000003931077223 */ /* 0x040fe20000000007 */
[C---:B------:R-:W-:Y:S01]  /*6240*/  FFMA R8, R49.reuse, R58, R8 ;  /* 0x0000003a31087223 */ /* 0x040fe20000000008 */
[--C-:B------:R-:W-:Y:S02]  /*6250*/  HADD2.F32 R63, -RZ, R64.reuse.H0_H0 ;  /* 0x20000040ff3f7230 */ /* 0x100fe40000004100 */
[C---:B------:R-:W-:Y:S01]  /*6260*/  FFMA R9, R49.reuse, R59, R9 ;  /* 0x0000003b31097223 */ /* 0x040fe20000000009 */
[----:B------:R-:W-:Y:S01]  /*6270*/  F2FP.SATFINITE.E5M2.F32.PACK_AB_MERGE_C R5, R6, R5, RZ ;  /* 0x000000050605723e */ /* 0x000fe200048060ff */
[C---:B------:R-:W-:Y:S01]  /*6280*/  FFMA R10, R49.reuse, R60, R10 ;  /* 0x0000003c310a7223 */ /* 0x040fe2000000000a */
[C---:B------:R-:W-:Y:S01]  /*6290*/  FFMA R11, R49.reuse, R61, R11 ;  /* 0x0000003d310b7223 */ /* 0x040fe2000000000b */
[----:B------:R-:W-:Y:S01]  /*62a0*/  FFMA R12, R49, R62, R12 ;  /* 0x0000003e310c7223 */ /* 0x000fe2000000000c */
[C---:B------:R-:W-:Y:S01]  /*62b0*/  FMUL R20, R47.reuse, R25 ;  /* 0x000000192f147220 */ /* 0x040fe20000400000 */
[C---:B------:R-:W-:Y:S01]  /*62c0*/  FMUL R25, R47.reuse, R30 ;  /* 0x0000001e2f197220 */ /* 0x040fe20000400000 */
[C---:B------:R-:W-:Y:S01]  /*62d0*/  FMUL R30, R47.reuse, R35 ;  /* 0x000000232f1e7220 */ /* 0x040fe20000400000 */
[----:B------:R-:W-:Y:S01]  /*62e0*/  F2FP.SATFINITE.E5M2.F32.PACK_AB_MERGE_C R9, R10, R9, RZ ;  /* 0x000000090a09723e */ /* 0x000fe200048060ff */
[----:B------:R-:W-:Y:S02]  /*62f0*/  HADD2.F32 R64, -RZ, R64.H1_H1 ;  /* 0x30000040ff407230 */ /* 0x000fe40000004100 */
[C---:B------:R-:W-:Y:S01]  /*6300*/  FMUL R13, R47.reuse, R18 ;  /* 0x000000122f0d7220 */ /* 0x040fe20000400000 */
[C---:B------:R-:W-:Y:S01]  /*6310*/  FMUL R14, R47.reuse, R19 ;  /* 0x000000132f0e7220 */ /* 0x040fe20000400000 */
[C---:B------:R-:W-:Y:S01]  /*6320*/  FMUL R17, R47.reuse, R22 ;  /* 0x000000162f117220 */ /* 0x040fe20000400000 */
[----:B------:R-:W-:Y:S01]  /*6330*/  FMUL R18, R47, R23 ;  /* 0x000000172f127220 */ /* 0x000fe20000400000 */
[C---:B------:R-:W-:Y:S01]  /*6340*/  FFMA R13, R49.reuse, R63, R13 ;  /* 0x0000003f310d7223 */ /* 0x040fe2000000000d */
[C---:B------:R-:W-:Y:S01]  /*6350*/  FFMA R14, R49.reuse, R64, R14 ;  /* 0x00000040310e7223 */ /* 0x040fe2000000000e */
[----:B------:R-:W-:Y:S01]  /*6360*/  FFMA R15, R49, R65, R15 ;  /* 0x00000041310f7223 */ /* 0x000fe2000000000f */
[----:B------:R-:W-:Y:S01]  /*6370*/  FMUL R19, R47, R24 ;  /* 0x000000182f137220 */ /* 0x000fe20000400000 */
[C---:B------:R-:W-:Y:S01]  /*6380*/  FFMA R16, R49.reuse, R66, R16 ;  /* 0x0000004231107223 */ /* 0x040fe20000000010 */
[----:B------:R-:W-:Y:S01]  /*6390*/  FFMA R17, R49, R67, R17 ;  /* 0x0000004331117223 */ /* 0x000fe20000000011 */
[----:B------:R-:W-:Y:S01]  /*63a0*/  F2FP.SATFINITE.E5M2.F32.PACK_AB_MERGE_C R13, R14, R13, RZ ;  /* 0x0000000d0e0d723e */ /* 0x000fe200048060ff */
[C---:B------:R-:W-:Y:S01]  /*63b0*/  FMUL R21, R47.reuse, R26 ;  /* 0x0000001a2f157220 */ /* 0x040fe20000400000 */
[----:B------:R-:W-:Y:S01]  /*63c0*/  FMUL R22, R47, R27 ;  /* 0x0000001b2f167220 */ /* 0x000fe20000400000 */
[C---:B------:R-:W-:Y:S01]  /*63d0*/  FFMA R18, R49.reuse, R68, R18 ;  /* 0x0000004431127223 */ /* 0x040fe20000000012 */
[----:B------:R-:W-:Y:S01]  /*63e0*/  FFMA R19, R49, R69, R19 ;  /* 0x0000004531137223 */ /* 0x000fe20000000013 */
[----:B------:R-:W-:Y:S01]  /*63f0*/  FMUL R23, R47, R28 ;  /* 0x0000001c2f177220 */ /* 0x000fe20000400000 */
[----:B------:R-:W-:Y:S01]  /*6400*/  FFMA R20, R49, R70, R20 ;  /* 0x0000004631147223 */ /* 0x000fe20000000014 */
[----:B------:R-:W-:Y:S01]  /*6410*/  FMUL R24, R47, R29 ;  /* 0x0000001d2f187220 */ /* 0x000fe20000400000 */
[C---:B------:R-:W-:Y:S01]  /*6420*/  FFMA R21, R49.reuse, R71, R21 ;  /* 0x0000004731157223 */ /* 0x040fe20000000015 */
[----:B------:R-:W-:Y:S01]  /*6430*/  FFMA R22, R49, R72, R22 ;  /* 0x0000004831167223 */ /* 0x000fe20000000016 */
[C---:B------:R-:W-:Y:S01]  /*6440*/  FMUL R26, R47.reuse, R31 ;  /* 0x0000001f2f1a7220 */ /* 0x040fe20000400000 */
[----:B------:R-:W-:Y:S01]  /*6450*/  FMUL R27, R47, R32 ;  /* 0x000000202f1b7220 */ /* 0x000fe20000400000 */
[----:B------:R-:W-:Y:S01]  /*6460*/  FFMA R23, R49, R73, R23 ;  /* 0x0000004931177223 */ /* 0x000fe20000000017 */
[----:B------:R-:W-:Y:S01]  /*6470*/  FMUL R28, R47, R33 ;  /* 0x000000212f1c7220 */ /* 0x000fe20000400000 */
[----:B------:R-:W-:Y:S01]  /*6480*/  FFMA R24, R49, R74, R24 ;  /* 0x0000004a31187223 */ /* 0x000fe20000000018 */
[----:B------:R-:W-:Y:S01]  /*6490*/  FMUL R29, R47, R34 ;  /* 0x000000222f1d7220 */ /* 0x000fe20000400000 */
[C---:B------:R-:W-:Y:S01]  /*64a0*/  FFMA R25, R49.reuse, R75, R25 ;  /* 0x0000004b31197223 */ /* 0x040fe20000000019 */
[C---:B------:R-:W-:Y:S01]  /*64b0*/  FFMA R26, R49.reuse, R76, R26 ;  /* 0x0000004c311a7223 */ /* 0x040fe2000000001a */
[C---:B------:R-:W-:Y:S01]  /*64c0*/  FFMA R27, R49.reuse, R50, R27 ;  /* 0x00000032311b7223 */ /* 0x040fe2000000001b */
[C---:B------:R-:W-:Y:S01]  /*64d0*/  FFMA R28, R49.reuse, R51, R28 ;  /* 0x00000033311c7223 */ /* 0x040fe2000000001c */
[----:B------:R-:W-:Y:S01]  /*64e0*/  F2FP.SATFINITE.E5M2.F32.PACK_AB_MERGE_C R17, R18, R17, RZ ;  /* 0x000000111211723e */ /* 0x000fe200048060ff */
[C---:B------:R-:W-:Y:S01]  /*64f0*/  FFMA R29, R49.reuse, R52, R29 ;  /* 0x00000034311d7223 */ /* 0x040fe2000000001d */
[----:B------:R-:W-:Y:S01]  /*6500*/  F2FP.SATFINITE.E5M2.F32.PACK_AB_MERGE_C R21, R22, R21, RZ ;  /* 0x000000151615723e */ /* 0x000fe200048060ff */
[----:B------:R-:W-:Y:S01]  /*6510*/  FFMA R30, R49, R77, R30 ;  /* 0x0000004d311e7223 */ /* 0x000fe2000000001e */
[----:B------:R-:W-:Y:S02]  /*6520*/  F2FP.SATFINITE.E5M2.F32.PACK_AB_MERGE_C R32, R2, R0, R78 ;  /* 0x000000000220723e */ /* 0x000fe4000480604e */
[----:B------:R-:W-:Y:S02]  /*6530*/  F2FP.SATFINITE.E5M2.F32.PACK_AB_MERGE_C R33, R4, R3, R5 ;  /* 0x000000030421723e */ /* 0x000fe40004806005 */
[----:B------:R-:W-:Y:S02]  /*6540*/  F2FP.SATFINITE.E5M2.F32.PACK_AB_MERGE_C R34, R8, R7, R9 ;  /* 0x000000070822723e */ /* 0x000fe40004806009 */
[----:B------:R-:W-:Y:S02]  /*6550*/  F2FP.SATFINITE.E5M2.F32.PACK_AB_MERGE_C R35, R12, R11, R13 ;  /* 0x0000000b0c23723e */ /* 0x000fe4000480600d */
[----:B------:R-:W-:Y:S02]  /*6560*/  F2FP.SATFINITE.E5M2.F32.PACK_AB_MERGE_C R16, R16, R15, R17 ;  /* 0x0000000f1010723e */ /* 0x000fe40004806011 */
[----:B------:R-:W-:Y:S01]  /*6570*/  F2FP.SATFINITE.E5M2.F32.PACK_AB_MERGE_C R17, R20, R19, R21 ;  /* 0x000000131411723e */ /* 0x000fe20004806015 */
[----:B------:R1:W-:Y:S01]  /*6580*/  STS.128 [R100+UR49+0x4200], R32 ;  /* 0x0042002064007988 */ /* 0x0003e20008000c31 */
[----:B------:R-:W-:Y:S02]  /*6590*/  F2FP.SATFINITE.E5M2.F32.PACK_AB_MERGE_C R18, R26, R25, RZ ;  /* 0x000000191a12723e */ /* 0x000fe400048060ff */
[----:B------:R-:W-:Y:S02]  /*65a0*/  F2FP.SATFINITE.E5M2.F32.PACK_AB_MERGE_C R19, R30, R29, RZ ;  /* 0x0000001d1e13723e */ /* 0x000fe400048060ff */
[----:B------:R-:W-:Y:S02]  /*65b0*/  F2FP.SATFINITE.E5M2.F32.PACK_AB_MERGE_C R18, R24, R23, R18 ;  /* 0x000000171812723e */ /* 0x000fe40004806012 */
[----:B------:R-:W-:Y:S02]  /*65c0*/  F2FP.SATFINITE.E5M2.F32.PACK_AB_MERGE_C R19, R28, R27, R19 ;  /* 0x0000001b1c13723e */ /* 0x000fe40004806013 */
[----:B------:R-:W-:Y:S02]  /*65d0*/  LEA R0, R105, UR49, 0x3 ;  /* 0x0000003169007c11 */ /* 0x000fe4000f8e18ff */
[----:B------:R-:W-:Y:S01]  /*65e0*/  @P6 SHF.L.U32 R2, R104, 0x1f, RZ ;  /* 0x0000001f68026819 */ /* 0x000fe200000006ff */
[----:B------:R1:W-:Y:S01]  /*65f0*/  STS.128 [R114+0x4210], R16 ;  /* 0x0042101072007388 */ /* 0x0003e20000000c00 */
[----:B------:R-:W-:Y:S01]  /*6600*/  @!PT LDS RZ, [RZ] ;  /* 0x00000000fffff984 */ /* 0x000fe20000000800 */
[----:B------:R-:W-:Y:S01]  /*6610*/  @!PT LDS RZ, [RZ] ;  /* 0x00000000fffff984 */ /* 0x000fe20000000800 */
[----:B------:R-:W-:Y:S01]  /*6620*/  @!PT LDS RZ, [RZ] ;  /* 0x00000000fffff984 */ /* 0x000fe20000000800 */
[----:B------:R-:W-:Y:S01]  /*6630*/  @!PT LDS RZ, [RZ] ;  /* 0x00000000fffff984 */ /* 0x000fe20000000800 */
[----:B------:R2:W-:Y:S07]  /*6640*/  MEMBAR.ALL.CTA ;  /* 0x0000000000007992 */ /* 0x0005ee0000008000 */
[----:B--2---:R-:W2:Y:S02]  /*6650*/  FENCE.VIEW.ASYNC.S ;  /* 0x00000000000073c6 */ /* 0x004ea40000000000 */
[----:B--2---:R-:W-:Y:S06]  /*6660*/  BAR.SYNC.DEFER_BLOCKING 0x1, 0x80 ;  /* 0x0042000000007b1d */ /* 0x004fec0000010000 */
[----:B------:R-:W-:Y:S05]  /*6670*/  @P0 BRA `(.L_x_100) ;  /* 0x0000000000280947 */ /* 0x000fea0003800000 */
[----:B------:R-:W-:Y:S02]  /*6680*/  UIADD3 UR4, UPT, UPT, UR49, 0x4200, URZ ;  /* 0x0000420031047890 */ /* 0x000fe4000fffe0ff */
[----:B------:R-:W-:Y:S01]  /*6690*/  UIADD3 UR6, UP0, UPT, UR52, 0x680, URZ ;  /* 0x0000068034067890 */ /* 0x000fe2000ff1e0ff */
[----:B------:R-:W-:Y:S03]  /*66a0*/  UMOV UR43, UR36 ;  /* 0x00000024002b7c82 */ /* 0x000fe60008000000 */
[----:B------:R-:W-:Y:S01]  /*66b0*/  MOV R109, UR4 ;  /* 0x00000004006d7c02 */ /* 0x000fe20008000f00 */
[----:B------:R-:W-:Y:S03]  /*66c0*/  UIADD3.X UR7, UPT, UPT, URZ, UR53, URZ, UP0, !UPT ;  /* 0x00000035ff077290 */ /* 0x000fe600087fe4ff */
[----:B------:R-:W-:Y:S11]  /*66d0*/  R2UR UR40, R109 ;  /* 0x000000006d2872ca */ /* 0x000ff600000e0000 */
[----:B------:R-:W-:Y:S02]  /*66e0*/  @!UPT UIADD3 URZ, UPT, UPT, URZ, URZ, URZ ;  /* 0x000000fffffff290 */ /* 0x000fe4000fffe0ff */
[----:B------:R2:W-:Y:S01]  /*66f0*/  UTMASTG.3D [UR40], [UR6] ;  /* 0x00000028060073b5 */ /* 0x0005e20008010000 */
[----:B------:R0:W-:Y:S01]  /*6700*/  UTMACMDFLUSH ;  /* 0x00000000000079b7 */ /* 0x0001e20000000000 */
[----:B--2---:R-:W-:Y:S04]  /*6710*/  DEPBAR.LE SB0, 0x1 ;  /* 0x000080400000791a */ /* 0x004fe80000000000 */
.L_x_100:
[----:B------:R-:W-:Y:S05]  /*6720*/  BSYNC.RECONVERGENT B0 ;  /* 0x0000000000007941 */ /* 0x000fea0003800200 */
.L_x_99:
[----:B------:R-:W-:Y:S06]  /*6730*/  BAR.SYNC.DEFER_BLOCKING 0x1, 0x80 ;  /* 0x0042000000007b1d */ /* 0x000fec0000010000 */
[----:B------:R-:W2:Y:S01]  /*6740*/  @P6 SYNCS.PHASECHK.TRANS64.TRYWAIT P0, [R0+URZ+0x50], R2 ;  /* 0x00005002000065a7 */ /* 0x000ea200080011ff */
[----:B------:R-:W-:Y:S01]  /*6750*/  BSSY B1, `(.L_x_101) ;  /* 0x0000021000017945 */ /* 0x000fe20003800000 */
[----:B--2---:R-:W-:Y:S03]  /*6760*/  @P6 SEL R115, RZ, 0x1, !P0 ;  /* 0x00000001ff736807 */ /* 0x004fe60004000000 */
[----:B------:R-:W-:Y:S05]  /*6770*/  @!P6 BRA `(.L_x_102) ;  /* 0x000000000078e947 */ /* 0x000fea0003800000 */
[----:B------:R-:W-:Y:S01]  /*6780*/  ISETP.NE.AND P1, PT, R116, RZ, PT ;  /* 0x000000ff7400720c */ /* 0x000fe20003f25270 */
[----:B------:R-:W-:Y:S01]  /*6790*/  BSSY B0, `(.L_x_103) ;  /* 0x0000009000007945 */ /* 0x000fe20003800000 */
[----:B------:R-:W-:Y:S11]  /*67a0*/  ISETP.NE.AND P0, PT, R115, RZ, PT ;  /* 0x000000ff7300720c */ /* 0x000ff60003f05270 */
[----:B------:R-:W-:Y:S05]  /*67b0*/  @P1 IMAD R2, R105, 0x1000, R100 ;  /* 0x0000100069021824 */ /* 0x000fea00078e0264 */
[----:B------:R-:W-:Y:S05]  /*67c0*/  @P1 IADD3 R4, PT, PT, R2, UR49, RZ ;  /* 0x0000003102041c10 */ /* 0x000fea000fffe0ff */
[----:B------:R-:W-:Y:S01]  /*67d0*/  @P1 IMAD.IADD R4, R4, 0x1, R117 ;  /* 0x0000000104041824 */ /* 0x000fe200078e0275 */
[----:B------:R-:W-:Y:S06]  /*67e0*/  @P0 BRA `(.L_x_104) ;  /* 0x00000000000c0947 */ /* 0x000fec0003800000 */
[----:B------:R-:W-:Y:S04]  /*67f0*/  SHF.L.U32 R3, R104, 0x1f, RZ ;  /* 0x0000001f68037819 */ /* 0x000fe800000006ff */
[----:B------:R-:W2:Y:S02]  /*6800*/  SYNCS.PHASECHK.TRANS64.TRYWAIT P0, [R0+URZ+0x50], R3 ;  /* 0x00005003000075a7 */ /* 0x000ea400080011ff */
[----:B--2---:R-:W-:Y:S05]  /*6810*/  @!P0 BRA `(.L_x_105) ;  /* 0x0000003000e48947 */ /* 0x004fea0003800000 */
.L_x_104:
[----:B------:R-:W-:Y:S05]  /*6820*/  BSYNC B0 ;  /* 0x0000000000007941 */ /* 0x000fea0003800000 */
.L_x_103:
[----:B------:R-:W-:Y:S01]  /*6830*/  ISETP.NE.AND P0, PT, R116, RZ, PT ;  /* 0x000000ff7400720c */ /* 0x000fe20003f05270 */
[----:B------:R-:W-:Y:S11]  /*6840*/  VIADD R105, R105, 0x1 ;  /* 0x0000000169697836 */ /* 0x000ff60000000000 */
[----:B------:R-:W-:Y:S01]  /*6850*/  @!UPT UIADD3 URZ, UPT, UPT, URZ, URZ, URZ ;  /* 0x000000fffffff290 */ /* 0x000fe2000fffe0ff */
[----:B------:R3:W4:Y:S04]  /*6860*/  @P0 LDS.128 R80, [R2+UR49+0x200] ;  /* 0x0002003102500984 */ /* 0x0007280008000c00 */
[----:B------:R1:W1:Y:S01]  /*6870*/  @P0 LDS.128 R84, [R4+0x210] ;  /* 0x0002100004540984 */ /* 0x0002620000000c00 */
        /* <DEDUP_REMOVED lines=8> */
[----:B---3--:R-:W-:Y:S02]  /*6900*/  VIADD R2, R0, 0x70 ;  /* 0x0000007000027836 */ /* 0x008fe40000000000 */
[----:B--2---:R-:W-:Y:S05]  /*6910*/  IMAD.U32 R0, RZ, RZ, UR37 ;  /* 0x00000025ff007e24 */ /* 0x004fea000f8e00ff */
[----:B------:R-:W-:Y:S04]  /*6920*/  PRMT R0, R0, 0x654, R2 ;  /* 0x0000065400007816 */ /* 0x000fe80000000002 */
[----:B-----5:R2:W-:Y:S02]  /*6930*/  SYNCS.ARRIVE.TRANS64.RED.A1T0 RZ, [R0+URZ], RZ ;  /* 0x000000ff00ff79a7 */ /* 0x0205e400081004ff */
[----:B--2---:R-:W-:Y:S04]  /*6940*/  SEL R0, RZ, 0x1, P0 ;  /* 0x00000001ff007807 */ /* 0x004fe80000000000 */
[----:B-1--4-:R-:W-:Y:S02]  /*6950*/  LOP3.LUT R104, R104, R0, RZ, 0x3c, !PT ;  /* 0x0000000068687212 */ /* 0x012fe400078e3cff */
.L_x_102:
[----:B------:R-:W-:Y:S05]  /*6960*/  BSYNC B1 ;  /* 0x0000000000017941 */ /* 0x000fea0003800000 */
.L_x_101:
[----:B------:R-:W-:Y:S05]  /*6970*/  VIADD R0, R48, 0x40 ;  /* 0x0000004030007836 */ /* 0x000fea0000000000 */
[----:B------:R-:W-:Y:S04]  /*6980*/  SHF.R.U32.HI R0, RZ, 0x15, R0 ;  /* 0x00000015ff007819 */ /* 0x000fe80000011600 */
[----:B------:R-:W-:Y:S11]  /*6990*/  LOP3.LUT P0, RZ, R0, 0x3, R101, 0x48, !PT ;  /* 0x0000000300ff7812 */ /* 0x000ff60007804865 */
[----:B------:R-:W-:Y:S02]  /*69a0*/  @!UPT UIADD3 URZ, UPT, UPT, URZ, URZ, URZ ;  /* 0x000000fffffff290 */ /* 0x000fe4000fffe0ff */
[----:B------:R-:W-:Y:S05]  /*69b0*/  @!P0 BRA `(.L_x_106) ;  /* 0x0000000000408947 */ /* 0x000fea0003800000 */
[----:B------:R-:W2:Y:S01]  /*69c0*/  LDCU.64 UR8, c[0x4][0x78] ;  /* 0x01000f00ff0877ac */ /* 0x000ea20008000a00 */
[----:B------:R-:W-:Y:S01]  /*69d0*/  MOV R3, 0x0 ;  /* 0x0000000000037802 */ /* 0x000fe20000000f00 */
[----:B------:R-:W-:Y:S02]  /*69e0*/  HFMA2 R12, -RZ, RZ, 0, 5.9604644775390625e-08 ;  /* 0x00000001ff0c7431 */ /* 0x000fe400000001ff */
[----:B------:R-:W-:Y:S02]  /*69f0*/  IMAD.MOV.U32 R8, RZ, RZ, 0x192 ;  /* 0x00000192ff087424 */ /* 0x000fe400078e00ff */
[----:B------:R-:W-:Y:S01]  /*6a00*/  IMAD.MOV.U32 R13, RZ, RZ, RZ ;  /* 0x000000ffff0d7224 */ /* 0x000fe200078e00ff */
[----:B------:R-:W3:Y:S01]  /*6a10*/  LDCU.64 UR6, c[0x4][0x80] ;  /* 0x01001000ff0677ac */ /* 0x000ee20008000a00 */
[----:B------:R-:W4:Y:S01]  /*6a20*/  LDC.64 R2, c[0x4][R3] ;  /* 0x0100000003027b82 */ /* 0x000f220000000a00 */
[----:B------:R-:W5:Y:S01]  /*6a30*/  LDCU.64 UR4, c[0x4][0x18] ;  /* 0x01000300ff0477ac */ /* 0x000f620008000a00 */
[----:B--2---:R-:W-:Y:S01]  /*6a40*/  MOV R5, UR9 ;  /* 0x0000000900057c02 */ /* 0x004fe20008000f00 */
[----:B------:R-:W-:Y:S01]  /*6a50*/  IMAD.U32 R4, RZ, RZ, UR8 ;  /* 0x00000008ff047e24 */ /* 0x000fe2000f8e00ff */
[----:B---3--:R-:W-:Y:S01]  /*6a60*/  MOV R7, UR7 ;  /* 0x0000000700077c02 */ /* 0x008fe20008000f00 */
[----:B------:R-:W-:Y:S01]  /*6a70*/  IMAD.U32 R6, RZ, RZ, UR6 ;  /* 0x00000006ff067e24 */ /* 0x000fe2000f8e00ff */
[----:B-----5:R-:W-:Y:S01]  /*6a80*/  MOV R11, UR5 ;  /* 0x00000005000b7c02 */ /* 0x020fe20008000f00 */
[----:B------:R-:W-:Y:S02]  /*6a90*/  IMAD.U32 R10, RZ, RZ, UR4 ;  /* 0x00000004ff0a7e24 */ /* 0x000fe4000f8e00ff */
[----:B------:R-:W-:Y:S07]  /*6aa0*/  LEPC R20, `(.L_x_106) ;  /* 0x000000001014794e */ /* 0x000fee0000000000 */
[----:B-1--4-:R-:W-:Y:S05]  /*6ab0*/  CALL.ABS.NOINC R2 ;  /* 0x0000000002007343 */ /* 0x012fea0003c00000 */
.L_x_106:
[-C--:B------:R-:W-:Y:S01]  /*6ac0*/  F2FP.F16.E5M2.UNPACK_B R0, R81.reuse ;  /* 0x00000051ff00723e */ /* 0x080fe200020004ff */
[----:B------:R-:W-:Y:S05]  /*6ad0*/  WARPSYNC.ALL ;  /* 0x0000000000007948 */ /* 0x000fea0003800000 */
[----:B------:R-:W-:Y:S01]  /*6ae0*/  R2UR UR4, R48 ;  /* 0x00000000300472ca */ /* 0x000fe200000e0000 */
[--C-:B------:R-:W-:Y:S01]  /*6af0*/  HADD2.F32 R54, -RZ, R0.reuse.H0_H0 ;  /* 0x20000000ff367230 */ /* 0x100fe20000004100 */
[-C--:B------:R-:W-:Y:S01]  /*6b00*/  F2FP.F16.E5M2.UNPACK_B R2, R80.reuse.H1 ;  /* 0x00000050ff02723e */ /* 0x080fe200030004ff */
[----:B------:R-:W-:Y:S01]  /*6b10*/  HADD2.F32 R55, -RZ, R0.H1_H1 ;  /* 0x30000000ff377230 */ /* 0x000fe20000004100 */
[----:B------:R-:W-:Y:S01]  /*6b20*/  F2FP.F16.E5M2.UNPACK_B R0, R81.H1 ;  /* 0x00000051ff00723e */ /* 0x000fe200030004ff */
[----:B------:R-:W-:Y:S01]  /*6b30*/  BSSY.RECONVERGENT B0, `(.L_x_107) ;  /* 0x0000095000007945 */ /* 0x000fe20003800200 */
[----:B------:R-:W-:Y:S01]  /*6b40*/  F2FP.F16.E5M2.UNPACK_B R3, R80 ;  /* 0x00000050ff03723e */ /* 0x000fe200020004ff */
[----:B------:R-:W-:Y:S01]  /*6b50*/  HADD2.F32 R52, -RZ, R2.H0_H0 ;  /* 0x20000002ff347230 */ /* 0x000fe20000004100 */
[----:B------:R-:W-:Y:S01]  /*6b60*/  ISETP.NE.AND P0, PT, R110, RZ, PT ;  /* 0x000000ff6e00720c */ /* 0x000fe20003f05270 */
[--C-:B------:R-:W-:Y:S01]  /*6b70*/  HADD2.F32 R56, -RZ, R0.reuse.H0_H0 ;  /* 0x20000000ff387230 */ /* 0x100fe20000004100 */
[----:B------:R-:W-:Y:S01]  /*6b80*/  ISETP.NE.AND P6, PT, R118, RZ, PT ;  /* 0x000000ff7600720c */ /* 0x000fe20003fc5270 */
[----:B------:R-:W-:Y:S01]  /*6b90*/  HADD2.F32 R57, -RZ, R0.H1_H1 ;  /* 0x30000000ff397230 */ /* 0x000fe20000004100 */
[-C--:B------:R-:W-:Y:S01]  /*6ba0*/  F2FP.F16.E5M2.UNPACK_B R0, R83.reuse ;  /* 0x00000053ff00723e */ /* 0x080fe200020004ff */
[----:B-1----:R-:W-:Y:S01]  /*6bb0*/  LDTM.16dp32bit_t0_t15.x32 R4, tmem[UR4+0x40] ;  /* 0x00004004000479ee */ /* 0x002fe20008a80000 */
[----:B------:R-:W1:Y:S01]  /*6bc0*/  LDTM.16dp32bit_t16_t31.x32 R4, tmem[UR4+0x60] ;  /* 0x00006004000479ee */ /* 0x000e620008aa0000 */
[----:B------:R-:W-:Y:S01]  /*6bd0*/  HADD2.F32 R53, -RZ, R2.H1_H1 ;  /* 0x30000002ff357230 */ /* 0x000fe20000004100 */
[----:B------:R-:W-:Y:S01]  /*6be0*/  F2FP.F16.E5M2.UNPACK_B R2, R82.H1 ;  /* 0x00000052ff02723e */ /* 0x000fe200030004ff */
[--C-:B------:R-:W-:Y:S02]  /*6bf0*/  HADD2.F32 R50, -RZ, R3.reuse.H0_H0 ;  /* 0x20000003ff327230 */ /* 0x100fe40000004100 */
[--C-:B------:R-:W-:Y:S02]  /*6c00*/  HADD2.F32 R62, -RZ, R0.reuse.H0_H0 ;  /* 0x20000000ff3e7230 */ /* 0x100fe40000004100 */
[----:B------:R-:W-:Y:S01]  /*6c10*/  HADD2.F32 R63, -RZ, R0.H1_H1 ;  /* 0x30000000ff3f7230 */ /* 0x000fe20000004100 */
[----:B------:R-:W-:Y:S01]  /*6c20*/  F2FP.F16.E5M2.UNPACK_B R0, R84.H1 ;  /* 0x00000054ff00723e */ /* 0x000fe200030004ff */
[--C-:B------:R-:W-:Y:S02]  /*6c30*/  HADD2.F32 R60, -RZ, R2.reuse.H0_H0 ;  /* 0x20000002ff3c7230 */ /* 0x100fe40000004100 */
[----:B------:R-:W-:Y:S01]  /*6c40*/  HADD2.F32 R61, -RZ, R2.H1_H1 ;  /* 0x30000002ff3d7230 */ /* 0x000fe20000004100 */
[----:B------:R-:W-:Y:S01]  /*6c50*/  F2FP.F16.E5M2.UNPACK_B R2, R83.H1 ;  /* 0x00000053ff02723e */ /* 0x000fe200030004ff */
[----:B------:R-:W-:Y:S01]  /*6c60*/  HADD2.F32 R51, -RZ, R3.H1_H1 ;  /* 0x30000003ff337230 */ /* 0x000fe20000004100 */
[----:B------:R-:W-:Y:S01]  /*6c70*/  F2FP.F16.E5M2.UNPACK_B R3, R82 ;  /* 0x00000052ff03723e */ /* 0x000fe200020004ff */
[--C-:B------:R-:W-:Y:S02]  /*6c80*/  HADD2.F32 R68, -RZ, R0.reuse.H0_H0 ;  /* 0x20000000ff447230 */ /* 0x100fe40000004100 */
[----:B------:R-:W-:Y:S01]  /*6c90*/  HADD2.F32 R69, -RZ, R0.H1_H1 ;  /* 0x30000000ff457230 */ /* 0x000fe20000004100 */
[-C--:B------:R-:W-:Y:S01]  /*6ca0*/  F2FP.F16.E5M2.UNPACK_B R0, R85.reuse.H1 ;  /* 0x00000055ff00723e */ /* 0x080fe200030004ff */
[--C-:B------:R-:W-:Y:S02]  /*6cb0*/  HADD2.F32 R64, -RZ, R2.reuse.H0_H0 ;  /* 0x20000002ff407230 */ /* 0x100fe40000004100 */
[----:B------:R-:W-:Y:S01]  /*6cc0*/  HADD2.F32 R65, -RZ, R2.H1_H1 ;  /* 0x30000002ff417230 */ /* 0x000fe20000004100 */
[----:B------:R-:W-:Y:S01]  /*6cd0*/  F2FP.F16.E5M2.UNPACK_B R2, R85 ;  /* 0x00000055ff02723e */ /* 0x000fe200020004ff */
[--C-:B------:R-:W-:Y:S02]  /*6ce0*/  HADD2.F32 R58, -RZ, R3.reuse.H0_H0 ;  /* 0x20000003ff3a7230 */ /* 0x100fe40000004100 */
[C---:B-1----:R-:W-:Y:S01]  /*6cf0*/  FMUL R7, R47.reuse, R7 ;  /* 0x000000072f077220 */ /* 0x042fe20000400000 */
[----:B------:R-:W-:Y:S01]  /*6d00*/  HADD2.F32 R59, -RZ, R3.H1_H1 ;  /* 0x30000003ff3b7230 */ /* 0x000fe20000004100 */
[----:B------:R-:W-:Y:S01]  /*6d10*/  F2FP.F16.E5M2.UNPACK_B R3, R84 ;  /* 0x00000054ff03723e */ /* 0x000fe200020004ff */
[--C-:B------:R-:W-:Y:S02]  /*6d20*/  HADD2.F32 R72, -RZ, R0.reuse.H0_H0 ;  /* 0x20000000ff487230 */ /* 0x100fe40000004100 */
[C---:B------:R-:W-:Y:S01]  /*6d30*/  FMUL R11, R47.reuse, R11 ;  /* 0x0000000b2f0b7220 */ /* 0x040fe20000400000 */
[----:B------:R-:W-:Y:S01]  /*6d40*/  HADD2.F32 R73, -RZ, R0.H1_H1 ;  /* 0x30000000ff497230 */ /* 0x000fe20000004100 */
[----:B------:R-:W-:Y:S01]  /*6d50*/  F2FP.F16.E5M2.UNPACK_B R0, R87 ;  /* 0x00000057ff00723e */ /* 0x000fe200020004ff */
[--C-:B------:R-:W-:Y:S02]  /*6d60*/  HADD2.F32 R70, -RZ, R2.reuse.H0_H0 ;  /* 0x20000002ff467230 */ /* 0x100fe40000004100 */
[C---:B------:R-:W-:Y:S01]  /*6d70*/  FMUL R15, R47.reuse, R15 ;  /* 0x0000000f2f0f7220 */ /* 0x040fe20000400000 */
[----:B------:R-:W-:Y:S01]  /*6d80*/  HADD2.F32 R71, -RZ, R2.H1_H1 ;  /* 0x30000002ff477230 */ /* 0x000fe20000004100 */
[-C--:B------:R-:W-:Y:S01]  /*6d90*/  F2FP.F16.E5M2.UNPACK_B R2, R86.reuse.H1 ;  /* 0x00000056ff02723e */ /* 0x080fe200030004ff */
[--C-:B------:R-:W-:Y:S02]  /*6da0*/  HADD2.F32 R66, -RZ, R3.reuse.H0_H0 ;  /* 0x20000003ff427230 */ /* 0x100fe40000004100 */
[----:B------:R-:W-:Y:S01]  /*6db0*/  HADD2.F32 R67, -RZ, R3.H1_H1 ;  /* 0x30000003ff437230 */ /* 0x000fe20000004100 */
[----:B------:R-:W-:Y:S01]  /*6dc0*/  F2FP.F16.E5M2.UNPACK_B R3, R86 ;  /* 0x00000056ff03723e */ /* 0x000fe200020004ff */
[--C-:B------:R-:W-:Y:S02]  /*6dd0*/  HADD2.F32 R78, -RZ, R0.reuse.H0_H0 ;  /* 0x20000000ff4e7230 */ /* 0x100fe40000004100 */
[----:B------:R-:W-:Y:S02]  /*6de0*/  HADD2.F32 R79, -RZ, R0.H1_H1 ;  /* 0x30000000ff4f7230 */ /* 0x000fe40000004100 */
[C---:B------:R-:W-:Y:S01]  /*6df0*/  FMUL R0, R47.reuse, R4 ;  /* 0x000000042f007220 */ /* 0x040fe20000400000 */
[--C-:B------:R-:W-:Y:S02]  /*6e00*/  HADD2.F32 R76, -RZ, R2.reuse.H0_H0 ;  /* 0x20000002ff4c7230 */ /* 0x100fe40000004100 */
[----:B------:R-:W-:Y:S01]  /*6e10*/  FMUL R4, R47, R8 ;  /* 0x000000082f047220 */ /* 0x000fe20000400000 */
[----:B------:R-:W-:Y:S02]  /*6e20*/  HADD2.F32 R77, -RZ, R2.H1_H1 ;  /* 0x30000002ff4d7230 */ /* 0x000fe40000004100 */
[----:B------:R-:W-:Y:S01]  /*6e30*/  FFMA R0, R49, R50, R0 ;  /* 0x0000003231007223 */ /* 0x000fe20000000000 */
[--C-:B------:R-:W-:Y:S02]  /*6e40*/  HADD2.F32 R74, -RZ, R3.reuse.H0_H0 ;  /* 0x20000003ff4a7230 */ /* 0x100fe40000004100 */
[C---:B------:R-:W-:Y:S01]  /*6e50*/  FMUL R2, R47.reuse, R5 ;  /* 0x000000052f027220 */ /* 0x040fe20000400000 */
[----:B------:R-:W-:Y:S02]  /*6e60*/  HADD2.F32 R75, -RZ, R3.H1_H1 ;  /* 0x30000003ff4b7230 */ /* 0x000fe40000004100 */
[C---:B------:R-:W-:Y:S01]  /*6e70*/  FMUL R5, R47.reuse, R9 ;  /* 0x000000092f057220 */ /* 0x040fe20000400000 */
[----:B------:R-:W-:Y:S01]  /*6e80*/  FMUL R8, R47, R12 ;  /* 0x0000000c2f087220 */ /* 0x000fe20000400000 */
[----:B------:R-:W-:Y:S01]  /*6e90*/  FFMA R2, R49, R51, R2 ;  /* 0x0000003331027223 */ /* 0x000fe20000000002 */
[C---:B------:R-:W-:Y:S01]  /*6ea0*/  FMUL R9, R47.reuse, R13 ;  /* 0x0000000d2f097220 */ /* 0x040fe20000400000 */
[C---:B------:R-:W-:Y:S01]  /*6eb0*/  FMUL R12, R47.reuse, R21 ;  /* 0x000000152f0c7220 */ /* 0x040fe20000400000 */
[C---:B------:R-:W-:Y:S01]  /*6ec0*/  FMUL R21, R47.reuse, R30 ;  /* 0x0000001e2f157220 */ /* 0x040fe20000400000 */
[C---:B------:R-:W-:Y:S01]  /*6ed0*/  FMUL R13, R47.reuse, R22 ;  /* 0x000000162f0d7220 */ /* 0x040fe20000400000 */
[C---:B------:R-:W-:Y:S01]  /*6ee0*/  FMUL R22, R47.reuse, R31 ;  /* 0x0000001f2f167220 */ /* 0x040fe20000400000 */
        /* <DEDUP_REMOVED lines=8> */
[C---:B------:R-:W-:Y:S01]  /*6f70*/  FFMA R6, R49.reuse, R56, R6 ;  /* 0x0000003831067223 */ /* 0x040fe20000000006 */
[C---:B------:R-:W-:Y:S01]  /*6f80*/  FFMA R11, R49.reuse, R57, R11 ;  /* 0x00000039310b7223 */ /* 0x040fe2000000000b */
[C---:B------:R-:W-:Y:S01]  /*6f90*/  FFMA R8, R49.reuse, R58, R8 ;  /* 0x0000003a31087223 */ /* 0x040fe20000000008 */
[----:B------:R-:W-:Y:S01]  /*6fa0*/  FFMA R9, R49, R59, R9 ;  /* 0x0000003b31097223 */ /* 0x000fe20000000009 */
[----:B------:R-:W-:Y:S01]  /*6fb0*/  F2FP.SATFINITE.E5M2.F32.PACK_AB_MERGE_C R52, R7, R3, RZ ;  /* 0x000000030734723e */ /* 0x000fe200048060ff */
[----:B------:R-:W-:Y:S01]  /*6fc0*/  FFMA R10, R49, R60, R10 ;  /* 0x0000003c310a7223 */ /* 0x000fe2000000000a */
[----:B------:R-:W-:Y:S01]  /*6fd0*/  F2FP.SATFINITE.E5M2.F32.PACK_AB_MERGE_C R53, R11, R6, RZ ;  /* 0x000000060b35723e */ /* 0x000fe200048060ff */
[----:B------:R-:W-:Y:S01]  /*6fe0*/  FFMA R15, R49, R61, R15 ;  /* 0x0000003d310f7223 */ /* 0x000fe2000000000f */
[C---:B------:R-:W-:Y:S01]  /*6ff0*/  FMUL R3, R47.reuse, R16 ;  /* 0x000000102f037220 */ /* 0x040fe20000400000 */
[C---:B------:R-:W-:Y:S01]  /*7000*/  FMUL R6, R47.reuse, R17 ;  /* 0x000000112f067220 */ /* 0x040fe20000400000 */
[----:B------:R-:W-:Y:S01]  /*7010*/  F2FP.F16.E5M2.UNPACK_B R51, R87.H1 ;  /* 0x00000057ff33723e */ /* 0x000fe200030004ff */
[----:B------:R-:W-:Y:S01]  /*7020*/  FMUL R11, R47, R20 ;  /* 0x000000142f0b7220 */ /* 0x000fe20000400000 */
[----:B------:R-:W-:Y:S01]  /*7030*/  F2FP.SATFINITE.E5M2.F32.PACK_AB_MERGE_C R54, R15, R10, RZ ;  /* 0x0000000a0f36723e */ /* 0x000fe200048060ff */
[C---:B------:R-:W-:Y:S01]  /*7040*/  FFMA R3, R49.reuse, R62, R3 ;  /* 0x0000003e31037223 */ /* 0x040fe20000000003 */
[----:B------:R-:W-:Y:S01]  /*7050*/  FFMA R6, R49, R63, R6 ;  /* 0x0000003f31067223 */ /* 0x000fe20000000006 */
[----:B------:R-:W-:Y:S01]  /*7060*/  FMUL R20, R47, R29 ;  /* 0x0000001d2f147220 */ /* 0x000fe20000400000 */
[----:B------:R-:W-:Y:S01]  /*7070*/  F2FP.SATFINITE.E5M2.F32.PACK_AB_MERGE_C R29, R5, R4, R53 ;  /* 0x00000004051d723e */ /* 0x000fe20004806035 */
[----:B------:R-:W-:Y:S01]  /*7080*/  FMUL R10, R47, R19 ;  /* 0x000000132f0a7220 */ /* 0x000fe20000400000 */
[----:B------:R-:W-:Y:S01]  /*7090*/  F2FP.SATFINITE.E5M2.F32.PACK_AB_MERGE_C R30, R9, R8, R54 ;  /* 0x00000008091e723e */ /* 0x000fe20004806036 */
        /* <DEDUP_REMOVED lines=10> */
[----:B------:R-:W-:Y:S01]  /*7140*/  FFMA R14, R49, R69, R14 ;  /* 0x00000045310e7223 */ /* 0x000fe2000000000e */
[----:B------:R-:W-:Y:S01]  /*7150*/  FMUL R18, R47, R27 ;  /* 0x0000001b2f127220 */ /* 0x000fe20000400000 */
[C---:B------:R-:W-:Y:S01]  /*7160*/  FFMA R15, R49.reuse, R70, R15 ;  /* 0x00000046310f7223 */ /* 0x040fe2000000000f */
[C---:B------:R-:W-:Y:S01]  /*7170*/  FFMA R16, R49.reuse, R71, R16 ;  /* 0x0000004731107223 */ /* 0x040fe20000000010 */
[C---:B------:R-:W-:Y:S01]  /*7180*/  FFMA R17, R49.reuse, R72, R17 ;  /* 0x0000004831117223 */ /* 0x040fe20000000011 */
[C---:B------:R-:W-:Y:S01]  /*7190*/  FFMA R18, R49.reuse, R73, R18 ;  /* 0x0000004931127223 */ /* 0x040fe20000000012 */
[----:B------:R-:W-:Y:S01]  /*71a0*/  FFMA R19, R49, R74, R19 ;  /* 0x0000004a31137223 */ /* 0x000fe20000000013 */
[----:B------:R-:W-:Y:S01]  /*71b0*/  FMUL R23, R47, R32 ;  /* 0x000000202f177220 */ /* 0x000fe20000400000 */
[----:B------:R-:W-:Y:S01]  /*71c0*/  FFMA R20, R49, R75, R20 ;  /* 0x0000004b31147223 */ /* 0x000fe20000000014 */
[----:B------:R-:W-:Y:S01]  /*71d0*/  FMUL R24, R47, R33 ;  /* 0x000000212f187220 */ /* 0x000fe20000400000 */
[--C-:B------:R-:W-:Y:S02]  /*71e0*/  HADD2.F32 R50, -RZ, R51.reuse.H0_H0 ;  /* 0x20000033ff327230 */ /* 0x100fe40000004100 */
[----:B------:R-:W-:Y:S01]  /*71f0*/  FFMA R21, R49, R76, R21 ;  /* 0x0000004c31157223 */ /* 0x000fe20000000015 */
[----:B------:R-:W-:Y:S02]  /*7200*/  HADD2.F32 R51, -RZ, R51.H1_H1 ;  /* 0x30000033ff337230 */ /* 0x000fe40000004100 */
[----:B------:R-:W-:Y:S01]  /*7210*/  FMUL R25, R47, R34 ;  /* 0x000000222f197220 */ /* 0x000fe20000400000 */
[----:B------:R-:W-:Y:S01]  /*7220*/  FFMA R22, R49, R77, R22 ;  /* 0x0000004d31167223 */ /* 0x000fe20000000016 */
[----:B------:R-:W-:Y:S01]  /*7230*/  FMUL R26, R47, R35 ;  /* 0x000000232f1a7220 */ /* 0x000fe20000400000 */
[----:B------:R-:W-:Y:S01]  /*7240*/  F2FP.SATFINITE.E5M2.F32.PACK_AB_MERGE_C R7, R10, R7, RZ ;  /* 0x000000070a07723e */ /* 0x000fe200048060ff */
[C---:B------:R-:W-:Y:S01]  /*7250*/  FFMA R23, R49.reuse, R78, R23 ;  /* 0x0000004e31177223 */ /* 0x040fe20000000017 */
[C---:B------:R-:W-:Y:S01]  /*7260*/  FFMA R24, R49.reuse, R79, R24 ;  /* 0x0000004f31187223 */ /* 0x040fe20000000018 */
[C---:B------:R-:W-:Y:S01]  /*7270*/  FFMA R25, R49.reuse, R50, R25 ;  /* 0x0000003231197223 */ /* 0x040fe20000000019 */
[----:B------:R-:W-:Y:S01]  /*7280*/  FFMA R26, R49, R51, R26 ;  /* 0x00000033311a7223 */ /* 0x000fe2000000001a */
[----:B------:R-:W-:Y:S02]  /*7290*/  F2FP.SATFINITE.E5M2.F32.PACK_AB_MERGE_C R28, R2, R0, R52 ;  /* 0x00000000021c723e */ /* 0x000fe40004806034 */
[----:B------:R-:W-:Y:S02]  /*72a0*/  F2FP.SATFINITE.E5M2.F32.PACK_AB_MERGE_C R31, R6, R3, R7 ;  /* 0x00000003061f723e */ /* 0x000fe40004806007 */
[----:B------:R-:W-:Y:S02]  /*72b0*/  F2FP.SATFINITE.E5M2.F32.PACK_AB_MERGE_C R13, R14, R13, RZ ;  /* 0x0000000d0e0d723e */ /* 0x000fe400048060ff */
[----:B------:R-:W-:Y:S01]  /*72c0*/  F2FP.SATFINITE.E5M2.F32.PACK_AB_MERGE_C R17, R18, R17, RZ ;  /* 0x000000111211723e */ /* 0x000fe200048060ff */
[----:B------:R1:W-:Y:S01]  /*72d0*/  STS.128 [R100+UR49+0x5200], R28 ;  /* 0x0052001c64007988 */ /* 0x0003e20008000c31 */
[----:B------:R-:W-:Y:S02]  /*72e0*/  F2FP.SATFINITE.E5M2.F32.PACK_AB_MERGE_C R14, R22, R21, RZ ;  /* 0x00000015160e723e */ /* 0x000fe400048060ff */
[----:B------:R-:W-:Y:S02]  /*72f0*/  F2FP.SATFINITE.E5M2.F32.PACK_AB_MERGE_C R25, R26, R25, RZ ;  /* 0x000000191a19723e */ /* 0x000fe400048060ff */
[----:B------:R-:W-:Y:S02]  /*7300*/  F2FP.SATFINITE.E5M2.F32.PACK_AB_MERGE_C R12, R12, R11, R13 ;  /* 0x0000000b0c0c723e */ /* 0x000fe4000480600d */
[----:B------:R-:W-:Y:S02]  /*7310*/  F2FP.SATFINITE.E5M2.F32.PACK_AB_MERGE_C R13, R16, R15, R17 ;  /* 0x0000000f100d723e */ /* 0x000fe40004806011 */
        /* <DEDUP_REMOVED lines=13> */
[----:B------:R-:W-:Y:S02]  /*73f0*/  UIADD3 UR8, UP0, UPT, UR52, 0x680, URZ ;  /* 0x0000068034087890 */ /* 0x000fe4000ff1e0ff */
[----:B------:R-:W-:Y:S02]  /*7400*/  UIADD3 UR5, UPT, UPT, UR41, 0x40, URZ ;  /* 0x0000004029057890 */ /* 0x000fe4000fffe0ff */
[----:B------:R-:W-:Y:S02]  /*7410*/  UIADD3 UR4, UPT, UPT, UR49, 0x5200, URZ ;  /* 0x0000520031047890 */ /* 0x000fe4000fffe0ff */
[----:B------:R-:W-:Y:S01]  /*7420*/  UIADD3.X UR9, UPT, UPT, URZ, UR53, URZ, UP0, !UPT ;  /* 0x00000035ff097290 */ /* 0x000fe200087fe4ff */
[----:B------:R-:W-:Y:S01]  /*7430*/  UMOV UR6, UR42 ;  /* 0x0000002a00067c82 */ /* 0x000fe20008000000 */
[----:B------:R-:W-:Y:S07]  /*7440*/  UMOV UR7, UR36 ;  /* 0x0000002400077c82 */ /* 0x000fee0008000000 */
[----:B------:R2:W-:Y:S01]  /*7450*/  UTMASTG.3D [UR4], [UR8] ;  /* 0x00000004080073b5 */ /* 0x0005e20008010000 */
[----:B------:R0:W-:Y:S01]  /*7460*/  UTMACMDFLUSH ;  /* 0x00000000000079b7 */ /* 0x0001e20000000000 */
[----:B--2---:R-:W-:Y:S04]  /*7470*/  DEPBAR.LE SB0, 0x1 ;  /* 0x000080400000791a */ /* 0x004fe80000000000 */
.L_x_108:
[----:B------:R-:W-:Y:S05]  /*7480*/  BSYNC.RECONVERGENT B0 ;  /* 0x0000000000007941 */ /* 0x000fea0003800200 */
.L_x_107:
        /* <DEDUP_REMOVED lines=15> */
.L_x_112:
[----:B------:R-:W-:Y:S05]  /*7580*/  BSYNC B0 ;  /* 0x0000000000007941 */ /* 0x000fea0003800000 */
.L_x_111:
[----:B------:R-:W-:Y:S01]  /*7590*/  ISETP.NE.AND P0, PT, R116, RZ, PT ;  /* 0x000000ff7400720c */ /* 0x000fe20003f05270 */
[----:B------:R-:W-:Y:S11]  /*75a0*/  VIADD R105, R105, 0x1 ;  /* 0x0000000169697836 */ /* 0x000ff60000000000 */
[----:B------:R-:W-:Y:S01]  /*75b0*/  @!UPT UIADD3 URZ, UPT, UPT, URZ, URZ, URZ ;  /* 0x000000fffffff290 */ /* 0x000fe2000fffe0ff */
[----:B------:R3:W4:Y:S04]  /*75c0*/  @P0 LDS.128 R84, [R2+0x210] ;  /* 0x0002100002540984 */ /* 0x0007280000000c00 */
[----:B------:R1:W1:Y:S01]  /*75d0*/  @P0 LDS.128 R80, [R3+UR49+0x200] ;  /* 0x0002003103500984 */ /* 0x0002620008000c00 */
        /* <DEDUP_REMOVED lines=14> */
.L_x_110:
[----:B------:R-:W-:Y:S05]  /*76c0*/  BSYNC B1 ;  /* 0x0000000000017941 */ /* 0x000fea0003800000 */
.L_x_109:
[----:B------:R-:W-:Y:S05]  /*76d0*/  VIADD R0, R48, 0x80 ;  /* 0x0000008030007836 */ /* 0x000fea0000000000 */
[----:B------:R-:W-:Y:S04]  /*76e0*/  SHF.R.U32.HI R0, RZ, 0x15, R0 ;  /* 0x00000015ff007819 */ /* 0x000fe80000011600 */
[----:B------:R-:W-:Y:S11]  /*76f0*/  LOP3.LUT P0, RZ, R0, 0x3, R101, 0x48, !PT ;  /* 0x0000000300ff7812 */ /* 0x000ff60007804865 */
[----:B------:R-:W-:Y:S02]  /*7700*/  @!UPT UIADD3 URZ, UPT, UPT, URZ, URZ, URZ ;  /* 0x000000fffffff290 */ /* 0x000fe4000fffe0ff */
[----:B------:R-:W-:Y:S05]  /*7710*/  @!P0 BRA `(.L_x_114) ;  /* 0x0000000000408947 */ /* 0x000fea0003800000 */
[----:B------:R-:W2:Y:S01]  /*7720*/  LDCU.64 UR8, c[0x4][0x78] ;  /* 0x01000f00ff0877ac */ /* 0x000ea20008000a00 */
[----:B------:R-:W-:Y:S01]  /*7730*/  MOV R3, 0x0 ;  /* 0x0000000000037802 */ /* 0x000fe20000000f00 */
[----:B-1----:R-:W-:Y:S02]  /*7740*/  HFMA2 R12, -RZ, RZ, 0, 5.9604644775390625e-08 ;  /* 0x00000001ff0c7431 */ /* 0x002fe400000001ff */
[----:B------:R-:W-:Y:S02]  /*7750*/  IMAD.MOV.U32 R8, RZ, RZ, 0x192 ;  /* 0x00000192ff087424 */ /* 0x000fe400078e00ff */
[----:B------:R-:W-:Y:S01]  /*7760*/  IMAD.MOV.U32 R13, RZ, RZ, RZ ;  /* 0x000000ffff0d7224 */ /* 0x000fe200078e00ff */
[----:B------:R-:W1:Y:S01]  /*7770*/  LDCU.64 UR6, c[0x4][0x80] ;  /* 0x01001000ff0677ac */ /* 0x000e620008000a00 */
[----:B------:R-:W3:Y:S01]  /*7780*/  LDC.64 R2, c[0x4][R3] ;  /* 0x0100000003027b82 */ /* 0x000ee20000000a00 */
[----:B------:R-:W4:Y:S01]  /*7790*/  LDCU.64 UR4, c[0x4][0x18] ;  /* 0x01000300ff0477ac */ /* 0x000f220008000a00 */
[----:B--2---:R-:W-:Y:S01]  /*77a0*/  MOV R5, UR9 ;  /* 0x0000000900057c02 */ /* 0x004fe20008000f00 */
[----:B------:R-:W-:Y:S01]  /*77b0*/  IMAD.U32 R4, RZ, RZ, UR8 ;  /* 0x00000008ff047e24 */ /* 0x000fe2000f8e00ff */
[----:B-1----:R-:W-:Y:S01]  /*77c0*/  MOV R7, UR7 ;  /* 0x0000000700077c02 */ /* 0x002fe20008000f00 */
[----:B------:R-:W-:Y:S01]  /*77d0*/  IMAD.U32 R6, RZ, RZ, UR6 ;  /* 0x00000006ff067e24 */ /* 0x000fe2000f8e00ff */
[----:B----4-:R-:W-:Y:S01]  /*77e0*/  MOV R11, UR5 ;  /* 0x00000005000b7c02 */ /* 0x010fe20008000f00 */
[----:B------:R-:W-:Y:S02]  /*77f0*/  IMAD.U32 R10, RZ, RZ, UR4 ;  /* 0x00000004ff0a7e24 */ /* 0x000fe4000f8e00ff */
[----:B------:R-:W-:Y:S07]  /*7800*/  LEPC R20, `(.L_x_114) ;  /* 0x000000001014794e */ /* 0x000fee0000000000 */
[----:B---3--:R-:W-:Y:S05]  /*7810*/  CALL.ABS.NOINC R2 ;  /* 0x0000000002007343 */ /* 0x008fea0003c00000 */
.L_x_114:
        /* <DEDUP_REMOVED lines=148> */
[----:B------:R-:W-:Y:S02]  /*8160*/  UIADD3 UR8, UP0, UPT, UR52, 0x680, URZ ;  /* 0x0000068034087890 */ /* 0x000fe4000ff1e0ff */
[----:B------:R-:W-:Y:S02]  /*8170*/  UIADD3 UR5, UPT, UPT, UR41, 0x80, URZ ;  /* 0x0000008029057890 */ /* 0x000fe4000fffe0ff */
[----:B------:R-:W-:Y:S01]  /*8180*/  MOV R109, UR10 ;  /* 0x0000000a006d7c02 */ /* 0x000fe20008000f00 */
[----:B------:R-:W-:Y:S01]  /*8190*/  UIADD3.X UR9, UPT, UPT, URZ, UR53, URZ, UP0, !UPT ;  /* 0x00000035ff097290 */ /* 0x000fe200087fe4ff */
[----:B------:R-:W-:Y:S02]  /*81a0*/  UMOV UR6, UR42 ;  /* 0x0000002a00067c82 */ /* 0x000fe40008000000 */
[----:B------:R-:W-:Y:S01]  /*81b0*/  R2UR UR4, R109 ;  /* 0x000000006d0472ca */ /* 0x000fe200000e0000 */
[----:B------:R-:W-:Y:S11]  /*81c0*/  UMOV UR7, UR36 ;  /* 0x0000002400077c82 */ /* 0x000ff60008000000 */
[----:B------:R-:W-:Y:S01]  /*81d0*/  @!UPT UIADD3 URZ, UPT, UPT, URZ, URZ, URZ ;  /* 0x000000fffffff290 */ /* 0x000fe2000fffe0ff */
[----:B------:R2:W-:Y:S01]  /*81e0*/  UTMASTG.3D [UR4], [UR8] ;  /* 0x00000004080073b5 */ /* 0x0005e20008010000 */
[----:B------:R0:W-:Y:S01]  /*81f0*/  UTMACMDFLUSH ;  /* 0x00000000000079b7 */ /* 0x0001e20000000000 */
[----:B--2---:R-:W-:Y:S04]  /*8200*/  DEPBAR.LE SB0, 0x1 ;  /* 0x000080400000791a */ /* 0x004fe80000000000 */
.L_x_116:
[----:B------:R-:W-:Y:S05]  /*8210*/  BSYNC.RECONVERGENT B0 ;  /* 0x0000000000007941 */ /* 0x000fea0003800200 */
.L_x_115:
        /* <DEDUP_REMOVED lines=15> */
.L_x_120:
[----:B------:R-:W-:Y:S05]  /*8310*/  BSYNC B0 ;  /* 0x0000000000007941 */ /* 0x000fea0003800000 */
.L_x_119:
        /* <DEDUP_REMOVED lines=19> */
.L_x_118:
[----:B------:R-:W-:Y:S05]  /*8450*/  BSYNC B1 ;  /* 0x0000000000017941 */ /* 0x000fea0003800000 */
.L_x_117:
        /* <DEDUP_REMOVED lines=21> */
.L_x_122:
[----:B------:R-:W-:Y:S01]  /*85b0*/  ISETP.NE.AND P0, PT, R110, RZ, PT ;  /* 0x000000ff6e00720c */ /* 0x000fe20003f05270 */
[----:B------:R-:W-:Y:S05]  /*85c0*/  WARPSYNC.ALL ;  /* 0x0000000000007948 */ /* 0x000fea0003800000 */
[----:B------:R-:W-:Y:S01]  /*85d0*/  R2UR UR4, R48 ;  /* 0x00000000300472ca */ /* 0x000fe200000e0000 */
[----:B------:R-:W-:Y:S01]  /*85e0*/  BSSY.RECONVERGENT B0, `(.L_x_123) ;  /* 0x000009c000007945 */ /* 0x000fe20003800200 */
[-C--:B------:R-:W-:Y:S02]  /*85f0*/  F2FP.F16.E5M2.UNPACK_B R2, R80.reuse ;  /* 0x00000050ff02723e */ /* 0x080fe400020004ff */
[----:B------:R-:W-:Y:S02]  /*8600*/  F2FP.F16.E5M2.UNPACK_B R80, R80.H1 ;  /* 0x00000050ff50723e */ /* 0x000fe400030004ff */
[-C--:B------:R-:W-:Y:S01]  /*8610*/  F2FP.F16.E5M2.UNPACK_B R51, R81.reuse ;  /* 0x00000051ff33723e */ /* 0x080fe200020004ff */
[--C-:B------:R-:W-:Y:S01]  /*8620*/  HADD2.F32 R0, -RZ, R2.reuse.H0_H0 ;  /* 0x20000002ff007230 */ /* 0x100fe20000004100 */
[----:B------:R-:W-:Y:S01]  /*8630*/  F2FP.F16.E5M2.UNPACK_B R81, R81.H1 ;  /* 0x00000051ff51723e */ /* 0x000fe200030004ff */
[----:B------:R-:W-:Y:S01]  /*8640*/  HADD2.F32 R2, -RZ, R2.H1_H1 ;  /* 0x30000002ff027230 */ /* 0x000fe20000004100 */
[-C--:B------:R-:W-:Y:S01]  /*8650*/  F2FP.F16.E5M2.UNPACK_B R55, R82.reuse ;  /* 0x00000052ff37723e */ /* 0x080fe200020004ff */
[--C-:B------:R-:W-:Y:S01]  /*8660*/  HADD2.F32 R3, -RZ, R80.reuse.H0_H0 ;  /* 0x20000050ff037230 */ /* 0x100fe20000004100 */
[----:B------:R-:W-:Y:S01]  /*8670*/  F2FP.F16.E5M2.UNPACK_B R82, R82.H1 ;  /* 0x00000052ff52723e */ /* 0x000fe200030004ff */
[----:B-1----:R-:W-:Y:S01]  /*8680*/  LDTM.16dp32bit_t0_t15.x32 R4, tmem[UR4+0xc0] ;  /* 0x0000c004000479ee */ /* 0x002fe20008a80000 */
[----:B------:R-:W1:Y:S01]  /*8690*/  LDTM.16dp32bit_t16_t31.x32 R4, tmem[UR4+0xe0] ;  /* 0x0000e004000479ee */ /* 0x000e620008aa0000 */
[----:B------:R-:W-:Y:S01]  /*86a0*/  NOP ;  /* 0x0000000000007918 */ /* 0x000fe20000000000 */
[--C-:B------:R-:W-:Y:S01]  /*86b0*/  HADD2.F32 R50, -RZ, R51.reuse.H0_H0 ;  /* 0x20000033ff327230 */ /* 0x100fe20000004100 */
[----:B------:R-:W-:Y:S01]  /*86c0*/  R2UR UR5, R113 ;  /* 0x00000000710572ca */ /* 0x000fe200000e0000 */
[----:B------:R-:W-:Y:S01]  /*86d0*/  HADD2.F32 R51, -RZ, R51.H1_H1 ;  /* 0x30000033ff337230 */ /* 0x000fe20000004100 */
[----:B------:R-:W-:Y:S01]  /*86e0*/  F2FP.F16.E5M2.UNPACK_B R59, R83 ;  /* 0x00000053ff3b723e */ /* 0x000fe200020004ff */
[--C-:B------:R-:W-:Y:S01]  /*86f0*/  HADD2.F32 R54, -RZ, R55.reuse.H0_H0 ;  /* 0x20000037ff367230 */ /* 0x100fe20000004100 */
[----:B------:R-:W-:Y:S01]  /*8700*/  F2FP.F16.E5M2.UNPACK_B R63, R84 ;  /* 0x00000054ff3f723e */ /* 0x000fe200020004ff */
[----:B------:R-:W-:Y:S01]  /*8710*/  HADD2.F32 R55, -RZ, R55.H1_H1 ;  /* 0x30000037ff377230 */ /* 0x000fe20000004100 */
[----:B------:R-:W-:Y:S01]  /*8720*/  F2FP.F16.E5M2.UNPACK_B R67, R85 ;  /* 0x00000055ff43723e */ /* 0x000fe200020004ff */
[--C-:B------:R-:W-:Y:S01]  /*8730*/  HADD2.F32 R58, -RZ, R59.reuse.H0_H0 ;  /* 0x2000003bff3a7230 */ /* 0x100fe20000004100 */
[----:B------:R-:W-:Y:S01]  /*8740*/  F2FP.F16.E5M2.UNPACK_B R71, R86 ;  /* 0x00000056ff47723e */ /* 0x000fe200020004ff */
[----:B------:R-:W-:Y:S01]  /*8750*/  HADD2.F32 R59, -RZ, R59.H1_H1 ;  /* 0x3000003bff3b7230 */ /* 0x000fe20000004100 */
[----:B------:R-:W-:Y:S01]  /*8760*/  F2FP.F16.E5M2.UNPACK_B R74, R87 ;  /* 0x00000057ff4a723e */ /* 0x000fe200020004ff */
[--C-:B------:R-:W-:Y:S01]  /*8770*/  HADD2.F32 R62, -RZ, R63.reuse.H0_H0 ;  /* 0x2000003fff3e7230 */ /* 0x100fe20000004100 */
[----:B------:R-:W-:Y:S01]  /*8780*/  F2FP.F16.E5M2.UNPACK_B R83, R83.H1 ;  /* 0x00000053ff53723e */ /* 0x000fe200030004ff */
[----:B------:R-:W-:Y:S01]  /*8790*/  UIADD3 UR5, UPT, UPT, UR5, 0xe0, URZ ;  /* 0x000000e005057890 */ /* 0x000fe2000fffe0ff */
[----:B------:R-:W-:Y:S01]  /*87a0*/  HADD2.F32 R63, -RZ, R63.H1_H1 ;  /* 0x3000003fff3f7230 */ /* 0x000fe20000004100 */
[----:B------:R-:W-:Y:S01]  /*87b0*/  F2FP.F16.E5M2.UNPACK_B R84, R84.H1 ;  /* 0x00000054ff54723e */ /* 0x000fe200030004ff */
[--C-:B------:R-:W-:Y:S01]  /*87c0*/  HADD2.F32 R66, -RZ, R67.reuse.H0_H0 ;  /* 0x20000043ff427230 */ /* 0x100fe20000004100 */
[----:B------:R-:W-:Y:S01]  /*87d0*/  UPRMT UR5, UR37, 0x654, UR5 ;  /* 0x0000065425057896 */ /* 0x000fe20008000005 */
[----:B------:R-:W-:Y:S01]  /*87e0*/  HADD2.F32 R67, -RZ, R67.H1_H1 ;  /* 0x30000043ff437230 */ /* 0x000fe20000004100 */
[----:B------:R-:W-:Y:S01]  /*87f0*/  F2FP.F16.E5M2.UNPACK_B R85, R85.H1 ;  /* 0x00000055ff55723e */ /* 0x000fe200030004ff */
[--C-:B------:R-:W-:Y:S02]  /*8800*/  HADD2.F32 R70, -RZ, R71.reuse.H0_H0 ;  /* 0x20000047ff467230 */ /* 0x100fe40000004100 */
[C---:B-1----:R-:W-:Y:S01]  /*8810*/  FMUL R4, R47.reuse, R4 ;  /* 0x000000042f047220 */ /* 0x042fe20000400000 */
[C---:B------:R-:W-:Y:S01]  /*8820*/  FMUL R5, R47.reuse, R5 ;  /* 0x000000052f057220 */ /* 0x040fe20000400000 */
[C---:B------:R-:W-:Y:S01]  /*8830*/  FMUL R8, R47.reuse, R8 ;  /* 0x000000082f087220 */ /* 0x040fe20000400000 */
[----:B------:R-:W-:Y:S01]  /*8840*/  FMUL R9, R47, R9 ;  /* 0x000000092f097220 */ /* 0x000fe20000400000 */
[C---:B------:R-:W-:Y:S01]  /*8850*/  FFMA R4, R49.reuse, R0, R4 ;  /* 0x0000000031047223 */ /* 0x040fe20000000004 */
[----:B------:R-:W-:Y:S01]  /*8860*/  SYNCS.ARRIVE.TRANS64.RED.A1T0 RZ, [UR5], RZ ;  /* 0x000000ffffff79a7 */ /* 0x000fe20008100405 */
        /* <DEDUP_REMOVED lines=8> */
[----:B------:R-:W-:Y:S02]  /*88f0*/  HADD2.F32 R71, -RZ, R71.H1_H1 ;  /* 0x30000047ff477230 */ /* 0x000fe40000004100 */
[C---:B------:R-:W-:Y:S01]  /*8900*/  FMUL R25, R47.reuse, R30 ;  /* 0x0000001e2f197220 */ /* 0x040fe20000400000 */
[C---:B------:R-:W-:Y:S01]  /*8910*/  FMUL R30, R47.reuse, R35 ;  /* 0x000000232f1e7220 */ /* 0x040fe20000400000 */
[----:B------:R-:W-:Y:S02]  /*8920*/  HADD2.F32 R48, -RZ, R80.H1_H1 ;  /* 0x30000050ff307230 */ /* 0x000fe40000004100 */
[C---:B------:R-:W-:Y:S01]  /*8930*/  FMUL R6, R47.reuse, R6 ;  /* 0x000000062f067220 */ /* 0x040fe20000400000 */
[C---:B------:R-:W-:Y:S01]  /*8940*/  FMUL R7, R47.reuse, R7 ;  /* 0x000000072f077220 */ /* 0x040fe20000400000 */
[--C-:B------:R-:W-:Y:S02]  /*8950*/  HADD2.F32 R52, -RZ, R81.reuse.H0_H0 ;  /* 0x20000051ff347230 */ /* 0x100fe40000004100 */
[----:B------:R-:W-:Y:S01]  /*8960*/  FMUL R10, R47, R10 ;  /* 0x0000000a2f0a7220 */ /* 0x000fe20000400000 */
[C---:B------:R-:W-:Y:S01]  /*8970*/  FFMA R6, R49.reuse, R3, R6 ;  /* 0x0000000331067223 */ /* 0x040fe20000000006 */
[----:B------:R-:W-:Y:S02]  /*8980*/  HADD2.F32 R53, -RZ, R81.H1_H1 ;  /* 0x30000051ff357230 */ /* 0x000fe40000004100 */
[C---:B------:R-:W-:Y:S01]  /*8990*/  FFMA R7, R49.reuse, R48, R7 ;  /* 0x0000003031077223 */ /* 0x040fe20000000007 */
[C---:B------:R-:W-:Y:S01]  /*89a0*/  FFMA R8, R49.reuse, R50, R8 ;  /* 0x0000003231087223 */ /* 0x040fe20000000008 */
[C---:B------:R-:W-:Y:S01]  /*89b0*/  FFMA R9, R49.reuse, R51, R9 ;  /* 0x0000003331097223 */ /* 0x040fe20000000009 */
[----:B------:R-:W-:Y:S01]  /*89c0*/  FFMA R10, R49, R52, R10 ;  /* 0x00000034310a7223 */ /* 0x000fe2000000000a */
[--C-:B------:R-:W-:Y:S01]  /*89d0*/  HADD2.F32 R48, -RZ, R74.reuse.H0_H0 ;  /* 0x2000004aff307230 */ /* 0x100fe20000004100 */
[----:B------:R-:W-:Y:S01]  /*89e0*/  F2FP.SATFINITE.E5M2.F32.PACK_AB_MERGE_C R77, R7, R6, RZ ;  /* 0x00000006074d723e */ /* 0x000fe200048060ff */
[C---:B------:R-:W-:Y:S01]  /*89f0*/  FMUL R7, R47.reuse, R24 ;  /* 0x000000182f077220 */ /* 0x040fe20000400000 */
[C---:B------:R-:W-:Y:S01]  /*8a00*/  FMUL R24, R47.reuse, R29 ;  /* 0x0000001d2f187220 */ /* 0x040fe20000400000 */
[C---:B------:R-:W-:Y:S01]  /*8a10*/  FMUL R29, R47.reuse, R34 ;  /* 0x000000222f1d7220 */ /* 0x040fe20000400000 */
[----:B------:R-:W-:Y:S02]  /*8a20*/  HADD2.F32 R74, -RZ, R74.H1_H1 ;  /* 0x3000004aff4a7230 */ /* 0x000fe40000004100 */
[C---:B------:R-:W-:Y:S01]  /*8a30*/  FMUL R11, R47.reuse, R11 ;  /* 0x0000000b2f0b7220 */ /* 0x040fe20000400000 */
[--C-:B------:R-:W-:Y:S02]  /*8a40*/  HADD2.F32 R56, -RZ, R82.reuse.H0_H0 ;  /* 0x20000052ff387230 */ /* 0x100fe40000004100 */
[----:B------:R-:W-:Y:S01]  /*8a50*/  FMUL R14, R47, R14 ;  /* 0x0000000e2f0e7220 */ /* 0x000fe20000400000 */
[----:B------:R-:W-:Y:S02]  /*8a60*/  HADD2.F32 R57, -RZ, R82.H1_H1 ;  /* 0x30000052ff397230 */ /* 0x000fe40000004100 */
[C---:B------:R-:W-:Y:S01]  /*8a70*/  FFMA R11, R49.reuse, R53, R11 ;  /* 0x00000035310b7223 */ /* 0x040fe2000000000b */
[----:B------:R-:W-:Y:S01]  /*8a80*/  F2FP.F16.E5M2.UNPACK_B R86, R86.H1 ;  /* 0x00000056ff56723e */ /* 0x000fe200030004ff */
[C---:B------:R-:W-:Y:S01]  /*8a90*/  FFMA R12, R49.reuse, R54, R12 ;  /* 0x00000036310c7223 */ /* 0x040fe2000000000c */
[C---:B------:R-:W-:Y:S01]  /*8aa0*/  FFMA R13, R49.reuse, R55, R13 ;  /* 0x00000037310d7223 */ /* 0x040fe2000000000d */
[----:B------:R-:W-:Y:S01]  /*8ab0*/  F2FP.F16.E5M2.UNPACK_B R87, R87.H1 ;  /* 0x00000057ff57723e */ /* 0x000fe200030004ff */
[----:B------:R-:W-:Y:S01]  /*8ac0*/  FFMA R14, R49, R56, R14 ;  /* 0x00000038310e7223 */ /* 0x000fe2000000000e */
[----:B------:R-:W-:Y:S01]  /*8ad0*/  F2FP.SATFINITE.E5M2.F32.PACK_AB_MERGE_C R10, R11, R10, RZ ;  /* 0x0000000a0b0a723e */ /* 0x000fe200048060ff */
[C---:B------:R-:W-:Y:S01]  /*8ae0*/  FMUL R15, R47.reuse, R15 ;  /* 0x0000000f2f0f7220 */ /* 0x040fe20000400000 */
[--C-:B------:R-:W-:Y:S02]  /*8af0*/  HADD2.F32 R60, -RZ, R83.reuse.H0_H0 ;  /* 0x20000053ff3c7230 */ /* 0x100fe40000004100 */
[----:B------:R-:W-:Y:S01]  /*8b00*/  FMUL R18, R47, R18 ;  /* 0x000000122f127220 */ /* 0x000fe20000400000 */
[----:B------:R-:W-:Y:S02]  /*8b10*/  HADD2.F32 R61, -RZ, R83.H1_H1 ;  /* 0x30000053ff3d7230 */ /* 0x000fe40000004100 */
[----:B------:R-:W-:Y:S01]  /*8b20*/  FFMA R15, R49, R57, R15 ;  /* 0x00000039310f7223 */ /* 0x000fe2000000000f */
[----:B------:R-:W-:Y:S01]  /*8b30*/  IADD3 R45, PT, PT, R45, 0x1, RZ ;  /* 0x000000012d2d7810 */ /* 0x000fe20007ffe0ff */
[C---:B------:R-:W-:Y:S01]  /*8b40*/  FFMA R16, R49.reuse, R58, R16 ;  /* 0x0000003a31107223 */ /* 0x040fe20000000010 */
        /* <DEDUP_REMOVED lines=8> */
[C---:B------:R-:W-:Y:S01]  /*8bd0*/  FFMA R0, R49.reuse, R62, R0 ;  /* 0x0000003e31007223 */ /* 0x040fe20000000000 */
[C---:B------:R-:W-:Y:S01]  /*8be0*/  FFMA R2, R49.reuse, R63, R2 ;  /* 0x0000003f31027223 */ /* 0x040fe20000000002 */
[--C-:B------:R-:W-:Y:S02]  /*8bf0*/  HADD2.F32 R68, -RZ, R85.reuse.H0_H0 ;  /* 0x20000055ff447230 */ /* 0x100fe40000004100 */
[----:B------:R-:W-:Y:S01]  /*8c00*/  FFMA R3, R49, R64, R3 ;  /* 0x0000004031037223 */ /* 0x000fe20000000003 */
[----:B------:R-:W-:Y:S02]  /*8c10*/  HADD2.F32 R69, -RZ, R85.H1_H1 ;  /* 0x30000055ff457230 */ /* 0x000fe40000004100 */
[C---:B------:R-:W-:Y:S01]  /*8c20*/  FMUL R21, R47.reuse, R26 ;  /* 0x0000001a2f157220 */ /* 0x040fe20000400000 */
[----:B------:R-:W-:Y:S01]  /*8c30*/  FMUL R22, R47, R27 ;  /* 0x0000001b2f167220 */ /* 0x000fe20000400000 */
[C---:B------:R-:W-:Y:S01]  /*8c40*/  FFMA R6, R49.reuse, R65, R6 ;  /* 0x0000004131067223 */ /* 0x040fe20000000006 */
[----:B------:R-:W-:Y:S01]  /*8c50*/  FFMA R7, R49, R66, R7 ;  /* 0x0000004231077223 */ /* 0x000fe20000000007 */
[----:B------:R-:W-:Y:S01]  /*8c60*/  FMUL R23, R47, R28 ;  /* 0x0000001c2f177220 */ /* 0x000fe20000400000 */
[C---:B------:R-:W-:Y:S01]  /*8c70*/  FFMA R20, R49.reuse, R67, R20 ;  /* 0x0000004331147223 */ /* 0x040fe20000000014 */
[--C-:B------:R-:W-:Y:S02]  /*8c80*/  HADD2.F32 R72, -RZ, R86.reuse.H0_H0 ;  /* 0x20000056ff487230 */ /* 0x100fe40000004100 */
[C---:B------:R-:W-:Y:S01]  /*8c90*/  FFMA R21, R49.reuse, R68, R21 ;  /* 0x0000004431157223 */ /* 0x040fe20000000015 */
[----:B------:R-:W-:Y:S02]  /*8ca0*/  HADD2.F32 R73, -RZ, R86.H1_H1 ;  /* 0x30000056ff497230 */ /* 0x000fe40000004100 */
[----:B------:R-:W-:Y:S01]  /*8cb0*/  FFMA R22, R49, R69, R22 ;  /* 0x0000004531167223 */ /* 0x000fe20000000016 */
[C---:B------:R-:W-:Y:S01]  /*8cc0*/  FMUL R26, R47.reuse, R31 ;  /* 0x0000001f2f1a7220 */ /* 0x040fe20000400000 */
[----:B------:R-:W-:Y:S01]  /*8cd0*/  FMUL R27, R47, R32 ;  /* 0x000000202f1b7220 */ /* 0x000fe20000400000 */
[----:B------:R-:W-:Y:S01]  /*8ce0*/  FFMA R23, R49, R70, R23 ;  /* 0x0000004631177223 */ /* 0x000fe20000000017 */
[----:B------:R-:W-:Y:S01]  /*8cf0*/  FMUL R28, R47, R33 ;  /* 0x000000212f1c7220 */ /* 0x000fe20000400000 */
[C---:B------:R-:W-:Y:S01]  /*8d00*/  FFMA R24, R49.reuse, R71, R24 ;  /* 0x0000004731187223 */ /* 0x040fe20000000018 */
[--C-:B------:R-:W-:Y:S02]  /*8d10*/  HADD2.F32 R75, -RZ, R87.reuse.H0_H0 ;  /* 0x20000057ff4b7230 */ /* 0x100fe40000004100 */
[C---:B------:R-:W-:Y:S01]  /*8d20*/  FFMA R25, R49.reuse, R72, R25 ;  /* 0x0000004831197223 */ /* 0x040fe20000000019 */
[----:B------:R-:W-:Y:S02]  /*8d30*/  HADD2.F32 R76, -RZ, R87.H1_H1 ;  /* 0x30000057ff4c7230 */ /* 0x000fe40000004100 */
[----:B------:R-:W-:Y:S01]  /*8d40*/  FFMA R26, R49, R73, R26 ;  /* 0x00000049311a7223 */ /* 0x000fe2000000001a */
[----:B------:R-:W-:Y:S01]  /*8d50*/  F2FP.SATFINITE.E5M2.F32.PACK_AB_MERGE_C R14, R15, R14, RZ ;  /* 0x0000000e0f0e723e */ /* 0x000fe200048060ff */
[----:B------:R-:W-:Y:S01]  /*8d60*/  FFMA R27, R49, R48, R27 ;  /* 0x00000030311b7223 */ /* 0x000fe2000000001b */
[----:B------:R-:W-:Y:S01]  /*8d70*/  F2FP.SATFINITE.E5M2.F32.PACK_AB_MERGE_C R18, R19, R18, RZ ;  /* 0x000000121312723e */ /* 0x000fe200048060ff */
[C---:B------:R-:W-:Y:S01]  /*8d80*/  FFMA R28, R49.reuse, R74, R28 ;  /* 0x0000004a311c7223 */ /* 0x040fe2000000001c */
[C---:B------:R-:W-:Y:S01]  /*8d90*/  FFMA R29, R49.reuse, R75, R29 ;  /* 0x0000004b311d7223 */ /* 0x040fe2000000001d */
[----:B------:R-:W-:Y:S01]  /*8da0*/  FFMA R30, R49, R76, R30 ;  /* 0x0000004c311e7223 */ /* 0x000fe2000000001e */
[----:B------:R-:W-:Y:S02]  /*8db0*/  F2FP.SATFINITE.E5M2.F32.PACK_AB_MERGE_C R32, R5, R4, R77 ;  /* 0x000000040520723e */ /* 0x000fe4000480604d */
[----:B------:R-:W-:Y:S02]  /*8dc0*/  F2FP.SATFINITE.E5M2.F32.PACK_AB_MERGE_C R33, R9, R8, R10 ;  /* 0x000000080921723e */ /* 0x000fe4000480600a */
        /* <DEDUP_REMOVED lines=10> */
[----:B------:R-:W-:Y:S05]  /*8e70*/  F2FP.SATFINITE.E5M2.F32.PACK_AB_MERGE_C R7, R28, R27, R29 ;  /* 0x0000001b1c07723e */ /* 0x000fea000480601d */
        /* <DEDUP_REMOVED lines=18> */
.L_x_124:
[----:B------:R-:W-:Y:S05]  /*8fa0*/  BSYNC.RECONVERGENT B0 ;  /* 0x0000000000007941 */ /* 0x000fea0003800200 */
.L_x_123:
[----:B------:R-:W-:Y:S01]  /*8fb0*/  BAR.SYNC.DEFER_BLOCKING 0x1, 0x80 ;  /* 0x0042000000007b1d */ /* 0x000fe20000010000 */
[----:B------:R-:W-:Y:S01]  /*8fc0*/  ISETP.NE.AND P2, PT, R111, RZ, PT ;  /* 0x000000ff6f00720c */ /* 0x000fe20003f45270 */
[----:B------:R-:W-:Y:S01]  /*8fd0*/  IMAD.IADD R14, R43, 0x1, R94 ;  /* 0x000000012b0e7824 */ /* 0x000fe200078e025e */
[----:B------:R-:W-:Y:S01]  /*8fe0*/  ISETP.NE.AND P0, PT, R112, 0x2, PT ;  /* 0x000000027000780c */ /* 0x000fe20003f05270 */
[----:B------:R-:W-:Y:S01]  /*8ff0*/  IMAD.IADD R15, R44, 0x1, R95 ;  /* 0x000000012c0f7824 */ /* 0x000fe200078e025f */
[----:B------:R-:W-:Y:S02]  /*9000*/  ISETP.NE.AND P1, PT, R45, 0x4, PT ;  /* 0x000000042d00780c */ /* 0x000fe40003f25270 */
[----:B------:R-:W-:Y:S02]  /*9010*/  SEL R2, RZ, 0x1, P0 ;  /* 0x00000001ff027807 */ /* 0x000fe40000000000 */
[----:B------:R-:W-:Y:S02]  /*9020*/  SEL R0, RZ, 0x1, P1 ;  /* 0x00000001ff007807 */ /* 0x000fe40000800000 */
[----:B------:R-:W-:Y:S02]  /*9030*/  LOP3.LUT R106, R106, R2, RZ, 0x3c, !PT ;  /* 0x000000026a6a7212 */ /* 0x000fe400078e3cff */
[----:B------:R-:W-:Y:S02]  /*9040*/  LOP3.LUT R107, R107, R0, RZ, 0x3c, !PT ;  /* 0x000000006b6b7212 */ /* 0x000fe400078e3cff */
[----:B------:R-:W-:Y:S02]  /*9050*/  @P2 R2UR UR36, R103 ;  /* 0x00000000672422ca */ /* 0x000fe400000e0000 */
[----:B------:R-:W-:Y:S02]  /*9060*/  SEL R112, R112, RZ, P0 ;  /* 0x000000ff70707207 */ /* 0x000fe40000000000 */
[----:B------:R-:W-:Y:S01]  /*9070*/  SEL R45, R45, RZ, P1 ;  /* 0x000000ff2d2d7207 */ /* 0x000fe20000800000 */
[----:B------:R-:W-:Y:S10]  /*9080*/  @P2 BRA `(.L_x_125) ;  /* 0xffffffbc00382947 */ /* 0x000ff4000383ffff */
[----:B------:R-:W-:Y:S05]  /*9090*/  EXIT ;  /* 0x000000000000794d */ /* 0x000fea0003800000 */
.L_x_19:
[----:B--2---:R2:W1:Y:S02]  /*90a0*/  SYNCS.PHASECHK.TRANS64.TRYWAIT P0, [R2+URZ+0x110], R3 ;  /* 0x00011003020075a7 */ /* 0x00446400080011ff */
[----:B-1----:R-:W-:Y:S05]  /*90b0*/  @!P0 NANOSLEEP.SYNCS 0x989680 ;  /* 0x009896800000895d */ /* 0x002fea0003900000 */
[----:B------:R-:W1:Y:S02]  /*90c0*/  @!P0 SYNCS.PHASECHK.TRANS64 P0, [R2+URZ+0x110], R3 ;  /* 0x00011003020085a7 */ /* 0x000e6400080010ff */
[----:B-1----:R-:W-:Y:S05]  /*90d0*/  @!P0 BRA `(.L_x_19) ;  /* 0xfffffffc00f08947 */ /* 0x002fea000383ffff */
[----:B------:R-:W-:Y:S05]  /*90e0*/  BRA `(.L_x_126) ;  /* 0xffffff8400447947 */ /* 0x000fea000383ffff */
.L_x_22:
[----:B-1----:R-:W-:-:S07]  /*90f0*/  MOV R2, UR33 ;  /* 0x0000002100027c02 */ /* 0x002fce0008000f00 */
.L_x_127:
[----:B-1----:R1:W2:Y:S02]  /*9100*/  SYNCS.PHASECHK.TRANS64.TRYWAIT P0, [R2+URZ+0x28], R4 ;  /* 0x00002804020075a7 */ /* 0x0022a400080011ff */
[----:B--2---:R-:W-:Y:S05]  /*9110*/  @!P0 NANOSLEEP.SYNCS 0x989680 ;  /* 0x009896800000895d */ /* 0x004fea0003900000 */
[----:B------:R-:W2:Y:S02]  /*9120*/  @!P0 SYNCS.PHASECHK.TRANS64 P0, [R2+URZ+0x28], R4 ;  /* 0x00002804020085a7 */ /* 0x000ea400080010ff */
[----:B--2---:R-:W-:Y:S05]  /*9130*/  @!P0 BRA `(.L_x_127) ;  /* 0xfffffffc00f08947 */ /* 0x004fea000383ffff */
[----:B------:R-:W-:Y:S05]  /*9140*/  BRA `(.L_x_21) ;  /* 0xffffff8400947947 */ /* 0x000fea000383ffff */
.L_x_28:
[----:B-1----:R-:W-:-:S07]  /*9150*/  MOV R2, UR17 ;  /* 0x0000001100027c02 */ /* 0x002fce0008000f00 */
.L_x_128:
[----:B-1----:R1:W2:Y:S02]  /*9160*/  SYNCS.PHASECHK.TRANS64.TRYWAIT P0, [R2+URZ+0x28], R4 ;  /* 0x00002804020075a7 */ /* 0x0022a400080011ff */
[----:B--2---:R-:W-:Y:S05]  /*9170*/  @!P0 NANOSLEEP.SYNCS 0x989680 ;  /* 0x009896800000895d */ /* 0x004fea0003900000 */
[----:B------:R-:W2:Y:S02]  /*9180*/  @!P0 SYNCS.PHASECHK.TRANS64 P0, [R2+URZ+0x28], R4 ;  /* 0x00002804020085a7 */ /* 0x000ea400080010ff */
[----:B--2---:R-:W-:Y:S05]  /*9190*/  @!P0 BRA `(.L_x_128) ;  /* 0xfffffffc00f08947 */ /* 0x004fea000383ffff */
[----:B------:R-:W-:Y:S05]  /*91a0*/  BRA `(.L_x_27) ;  /* 0xffffff88003c7947 */ /* 0x000fea000383ffff */
.L_x_32:
[----:B-1----:R1:W2:Y:S02]  /*91b0*/  SYNCS.PHASECHK.TRANS64.TRYWAIT P0, [R2+URZ+0xa0], R3 ;  /* 0x0000a003020075a7 */ /* 0x0022a400080011ff */
[----:B--2---:R-:W-:Y:S05]  /*91c0*/  @!P0 NANOSLEEP.SYNCS 0x989680 ;  /* 0x009896800000895d */ /* 0x004fea0003900000 */
[----:B------:R-:W2:Y:S02]  /*91d0*/  @!P0 SYNCS.PHASECHK.TRANS64 P0, [R2+URZ+0xa0], R3 ;  /* 0x0000a003020085a7 */ /* 0x000ea400080010ff */
[----:B--2---:R-:W-:Y:S05]  /*91e0*/  @!P0 BRA `(.L_x_32) ;  /* 0xfffffffc00f08947 */ /* 0x004fea000383ffff */
[----:B------:R-:W-:Y:S05]  /*91f0*/  BRA `(.L_x_129) ;  /* 0xffffff8800cc7947 */ /* 0x000fea000383ffff */
.L_x_36:
[----:B----4-:R-:W-:-:S07]  /*9200*/  MOV R0, UR5 ;  /* 0x0000000500007c02 */ /* 0x010fce0008000f00 */
.L_x_130:
[----:B-1----:R1:W2:Y:S02]  /*9210*/  SYNCS.PHASECHK.TRANS64.TRYWAIT P0, [R0+URZ], R2 ;  /* 0x00000002000075a7 */ /* 0x0022a400080011ff */
[----:B--2---:R-:W-:Y:S05]  /*9220*/  @!P0 NANOSLEEP.SYNCS 0x989680 ;  /* 0x009896800000895d */ /* 0x004fea0003900000 */
[----:B------:R-:W2:Y:S02]  /*9230*/  @!P0 SYNCS.PHASECHK.TRANS64 P0, [R0+URZ], R2 ;  /* 0x00000002000085a7 */ /* 0x000ea400080010ff */
[----:B--2---:R-:W-:Y:S05]  /*9240*/  @!P0 BRA `(.L_x_130) ;  /* 0xfffffffc00f08947 */ /* 0x004fea000383ffff */
[----:B------:R-:W-:Y:S05]  /*9250*/  BRA `(.L_x_131) ;  /* 0xffffff90003c7947 */ /* 0x000fea000383ffff */
.L_x_37:
[----:B----4-:R-:W-:-:S07]  /*9260*/  MOV R0, UR5 ;  /* 0x0000000500007c02 */ /* 0x010fce0008000f00 */
.L_x_132:
[----:B-1----:R1:W2:Y:S02]  /*9270*/  SYNCS.PHASECHK.TRANS64.TRYWAIT P0, [R0+URZ], R3 ;  /* 0x00000003000075a7 */ /* 0x0022a400080011ff */
[----:B--2---:R-:W-:Y:S05]  /*9280*/  @!P0 NANOSLEEP.SYNCS 0x989680 ;  /* 0x009896800000895d */ /* 0x004fea0003900000 */
[----:B------:R-:W2:Y:S02]  /*9290*/  @!P0 SYNCS.PHASECHK.TRANS64 P0, [R0+URZ], R3 ;  /* 0x00000003000085a7 */ /* 0x000ea400080010ff */
[----:B--2---:R-:W-:Y:S05]  /*92a0*/  @!P0 BRA `(.L_x_132) ;  /* 0xfffffffc00f08947 */ /* 0x004fea000383ffff */
[----:B------:R-:W-:Y:S05]  /*92b0*/  BRA `(.L_x_133) ;  /* 0xffffff9000487947 */ /* 0x000fea000383ffff */
.L_x_38:
[----:B----4-:R-:W-:-:S07]  /*92c0*/  MOV R0, UR5 ;  /* 0x0000000500007c02 */ /* 0x010fce0008000f00 */
.L_x_134:
[----:B-1----:R1:W2:Y:S02]  /*92d0*/  SYNCS.PHASECHK.TRANS64.TRYWAIT P0, [R0+URZ], R3 ;  /* 0x00000003000075a7 */ /* 0x0022a400080011ff */
[----:B--2---:R-:W-:Y:S05]  /*92e0*/  @!P0 NANOSLEEP.SYNCS 0x989680 ;  /* 0x009896800000895d */ /* 0x004fea0003900000 */
[----:B------:R-:W2:Y:S02]  /*92f0*/  @!P0 SYNCS.PHASECHK.TRANS64 P0, [R0+URZ], R3 ;  /* 0x00000003000085a7 */ /* 0x000ea400080010ff */
[----:B--2---:R-:W-:Y:S05]  /*9300*/  @!P0 BRA `(.L_x_134) ;  /* 0xfffffffc00f08947 */ /* 0x004fea000383ffff */
[----:B------:R-:W-:Y:S05]  /*9310*/  BRA `(.L_x_135) ;  /* 0xffffff9000547947 */ /* 0x000fea000383ffff */
.L_x_39:
[----:B----4-:R-:W-:-:S07]  /*9320*/  MOV R0, UR5 ;  /* 0x0000000500007c02 */ /* 0x010fce0008000f00 */
.L_x_136:
[----:B-1----:R1:W2:Y:S02]  /*9330*/  SYNCS.PHASECHK.TRANS64.TRYWAIT P0, [R0+URZ], R3 ;  /* 0x00000003000075a7 */ /* 0x0022a400080011ff */
[----:B--2---:R-:W-:Y:S05]  /*9340*/  @!P0 NANOSLEEP.SYNCS 0x989680 ;  /* 0x009896800000895d */ /* 0x004fea0003900000 */
[----:B------:R-:W2:Y:S02]  /*9350*/  @!P0 SYNCS.PHASECHK.TRANS64 P0, [R0+URZ], R3 ;  /* 0x00000003000085a7 */ /* 0x000ea400080010ff */
[----:B--2---:R-:W-:Y:S05]  /*9360*/  @!P0 BRA `(.L_x_136) ;  /* 0xfffffffc00f08947 */ /* 0x004fea000383ffff */
[----:B------:R-:W-:Y:S05]  /*9370*/  BRA `(.L_x_137) ;  /* 0xffffff9000607947 */ /* 0x000fea000383ffff */
.L_x_42:
[----:B-1----:R1:W2:Y:S02]  /*9380*/  SYNCS.PHASECHK.TRANS64.TRYWAIT P0, [R0+URZ+0x100], R4 ;  /* 0x00010004000075a7 */ /* 0x0022a400080011ff */
[----:B--2---:R-:W-:Y:S05]  /*9390*/  @!P0 NANOSLEEP.SYNCS 0x989680 ;  /* 0x009896800000895d */ /* 0x004fea0003900000 */
[----:B------:R-:W2:Y:S02]  /*93a0*/  @!P0 SYNCS.PHASECHK.TRANS64 P0, [R0+URZ+0x100], R4 ;  /* 0x00010004000085a7 */ /* 0x000ea400080010ff */
[----:B--2---:R-:W-:Y:S05]  /*93b0*/  @!P0 BRA `(.L_x_42) ;  /* 0xfffffffc00f08947 */ /* 0x004fea000383ffff */
[----:B------:R-:W-:Y:S05]  /*93c0*/  BRA `(.L_x_138) ;  /* 0xffffff9000bc7947 */ /* 0x000fea000383ffff */
.L_x_43:
[----:B------:R-:W-:-:S07]  /*93d0*/  MOV R0, UR5 ;  /* 0x0000000500007c02 */ /* 0x000fce0008000f00 */
.L_x_139:
[----:B-1----:R1:W2:Y:S02]  /*93e0*/  SYNCS.PHASECHK.TRANS64.TRYWAIT P0, [R0+URZ+0xb0], R5 ;  /* 0x0000b005000075a7 */ /* 0x0022a400080011ff */
[----:B--2---:R-:W-:Y:S05]  /*93f0*/  @!P0 NANOSLEEP.SYNCS 0x989680 ;  /* 0x009896800000895d */ /* 0x004fea0003900000 */
[----:B------:R-:W2:Y:S02]  /*9400*/  @!P0 SYNCS.PHASECHK.TRANS64 P0, [R0+URZ+0xb0], R5 ;  /* 0x0000b005000085a7 */ /* 0x000ea400080010ff */
[----:B--2---:R-:W-:Y:S05]  /*9410*/  @!P0 BRA `(.L_x_139) ;  /* 0xfffffffc00f08947 */ /* 0x004fea000383ffff */
[----:B------:R-:W-:Y:S05]  /*9420*/  BRA `(.L_x_140) ;  /* 0xffffff9000cc7947 */ /* 0x000fea000383ffff */
.L_x_44:
[----:B-1----:R1:W2:Y:S02]  /*9430*/  SYNCS.PHASECHK.TRANS64.TRYWAIT P1, [R0+URZ+0xa0], R4 ;  /* 0x0000a004000075a7 */ /* 0x0022a400080211ff */
[----:B--2---:R-:W-:Y:S05]  /*9440*/  @!P1 NANOSLEEP.SYNCS 0x989680 ;  /* 0x009896800000995d */ /* 0x004fea0003900000 */
[----:B------:R-:W2:Y:S02]  /*9450*/  @!P1 SYNCS.PHASECHK.TRANS64 P1, [R0+URZ+0xa0], R4 ;  /* 0x0000a004000095a7 */ /* 0x000ea400080210ff */
[----:B--2---:R-:W-:Y:S05]  /*9460*/  @!P1 BRA `(.L_x_44) ;  /* 0xfffffffc00f09947 */ /* 0x004fea000383ffff */
[----:B------:R-:W-:Y:S05]  /*9470*/  BRA `(.L_x_141) ;  /* 0xffffff9000fc7947 */ /* 0x000fea000383ffff */
.L_x_47:
[----:B------:R-:W-:-:S07]  /*9480*/  MOV R0, UR5 ;  /* 0x0000000500007c02 */ /* 0x000fce0008000f00 */
.L_x_142:
[----:B-1----:R1:W2:Y:S02]  /*9490*/  SYNCS.PHASECHK.TRANS64.TRYWAIT P0, [R0+URZ+0xb0], R2 ;  /* 0x0000b002000075a7 */ /* 0x0022a400080011ff */
[----:B--2---:R-:W-:Y:S05]  /*94a0*/  @!P0 NANOSLEEP.SYNCS 0x989680 ;  /* 0x009896800000895d */ /* 0x004fea0003900000 */
[----:B------:R-:W2:Y:S02]  /*94b0*/  @!P0 SYNCS.PHASECHK.TRANS64 P0, [R0+URZ+0xb0], R2 ;  /* 0x0000b002000085a7 */ /* 0x000ea400080010ff */
[----:B--2---:R-:W-:Y:S05]  /*94c0*/  @!P0 BRA `(.L_x_142) ;  /* 0xfffffffc00f08947 */ /* 0x004fea000383ffff */
[----:B------:R-:W-:Y:S05]  /*94d0*/  BRA `(.L_x_46) ;  /* 0xffffff9400507947 */ /* 0x000fea000383ffff */
.L_x_54:
[----:B-1----:R1:W2:Y:S02]  /*94e0*/  SYNCS.PHASECHK.TRANS64.TRYWAIT P1, [R0+URZ+0xa0], R2 ;  /* 0x0000a002000075a7 */ /* 0x0022a400080211ff */
[----:B--2---:R-:W-:Y:S05]  /*94f0*/  @!P1 NANOSLEEP.SYNCS 0x989680 ;  /* 0x009896800000995d */ /* 0x004fea0003900000 */
[----:B------:R-:W2:Y:S02]  /*9500*/  @!P1 SYNCS.PHASECHK.TRANS64 P1, [R0+URZ+0xa0], R2 ;  /* 0x0000a002000095a7 */ /* 0x000ea400080210ff */
[----:B--2---:R-:W-:Y:S05]  /*9510*/  @!P1 BRA `(.L_x_54) ;  /* 0xfffffffc00f09947 */ /* 0x004fea000383ffff */
[----:B------:R-:W-:Y:S05]  /*9520*/  BRA `(.L_x_143) ;  /* 0xffffff9800c07947 */ /* 0x000fea000383ffff */
.L_x_55:
[----:B------:R-:W-:-:S07]  /*9530*/  MOV R2, UR7 ;  /* 0x0000000700027c02 */ /* 0x000fce0008000f00 */
.L_x_144:
[----:B-1----:R1:W2:Y:S02]  /*9540*/  SYNCS.PHASECHK.TRANS64.TRYWAIT P0, [R2+URZ+0xe0], R0 ;  /* 0x0000e000020075a7 */ /* 0x0022a400080011ff */
[----:B--2---:R-:W-:Y:S05]  /*9550*/  @!P0 NANOSLEEP.SYNCS 0x989680 ;  /* 0x009896800000895d */ /* 0x004fea0003900000 */
[----:B------:R-:W2:Y:S02]  /*9560*/  @!P0 SYNCS.PHASECHK.TRANS64 P0, [R2+URZ+0xe0], R0 ;  /* 0x0000e000020085a7 */ /* 0x000ea400080010ff */
[----:B--2---:R-:W-:Y:S05]  /*9570*/  @!P0 BRA `(.L_x_144) ;  /* 0xfffffffc00f08947 */ /* 0x004fea000383ffff */
[----:B------:R-:W-:Y:S05]  /*9580*/  BRA `(.L_x_145) ;  /* 0xffffff9c00107947 */ /* 0x000fea000383ffff */
.L_x_58:
[----:B------:R-:W-:Y:S07]  /*9590*/  MOV R0, UR6 ;  /* 0x0000000600007c02 */ /* 0x000fee0008000f00 */
.L_x_146:
[----:B-1----:R1:W2:Y:S02]  /*95a0*/  SYNCS.PHASECHK.TRANS64.TRYWAIT P0, [R0+URZ], R2 ;  /* 0x00000002000075a7 */ /* 0x0022a400080011ff */
[----:B--2---:R-:W-:Y:S05]  /*95b0*/  @!P0 NANOSLEEP.SYNCS 0x989680 ;  /* 0x009896800000895d */ /* 0x004fea0003900000 */
[----:B------:R-:W2:Y:S02]  /*95c0*/  @!P0 SYNCS.PHASECHK.TRANS64 P0, [R0+URZ], R2 ;  /* 0x00000002000085a7 */ /* 0x000ea400080010ff */
[----:B--2---:R-:W-:Y:S05]  /*95d0*/  @!P0 BRA `(.L_x_146) ;  /* 0xfffffffc00f08947 */ /* 0x004fea000383ffff */
[----:B------:R-:W-:Y:S05]  /*95e0*/  BRA `(.L_x_57) ;  /* 0xffffff9c002c7947 */ /* 0x000fea000383ffff */
.L_x_61:
[----:B------:R-:W-:-:S07]  /*95f0*/  MOV R0, UR6 ;  /* 0x0000000600007c02 */ /* 0x000fce0008000f00 */
.L_x_147:
[----:B--2---:R2:W4:Y:S02]  /*9600*/  SYNCS.PHASECHK.TRANS64.TRYWAIT P0, [R0+URZ], R2 ;  /* 0x00000002000075a7 */ /* 0x00452400080011ff */
[----:B----4-:R-:W-:Y:S05]  /*9610*/  @!P0 NANOSLEEP.SYNCS 0x989680 ;  /* 0x009896800000895d */ /* 0x010fea0003900000 */
[----:B------:R-:W4:Y:S02]  /*9620*/  @!P0 SYNCS.PHASECHK.TRANS64 P0, [R0+URZ], R2 ;  /* 0x00000002000085a7 */ /* 0x000f2400080010ff */
[----:B----4-:R-:W-:Y:S05]  /*9630*/  @!P0 BRA `(.L_x_147) ;  /* 0xfffffffc00f08947 */ /* 0x010fea000383ffff */
[----:B------:R-:W-:Y:S05]  /*9640*/  BRA `(.L_x_148) ;  /* 0xffffffa000087947 */ /* 0x000fea000383ffff */
.L_x_62:
[----:B------:R-:W-:-:S07]  /*9650*/  MOV R0, UR6 ;  /* 0x0000000600007c02 */ /* 0x000fce0008000f00 */
.L_x_149:
[----:B-1----:R1:W2:Y:S02]  /*9660*/  SYNCS.PHASECHK.TRANS64.TRYWAIT P0, [R0+URZ], R3 ;  /* 0x00000003000075a7 */ /* 0x0022a400080011ff */
[----:B--2---:R-:W-:Y:S05]  /*9670*/  @!P0 NANOSLEEP.SYNCS 0x989680 ;  /* 0x009896800000895d */ /* 0x004fea0003900000 */
[----:B------:R-:W2:Y:S02]  /*9680*/  @!P0 SYNCS.PHASECHK.TRANS64 P0, [R0+URZ], R3 ;  /* 0x00000003000085a7 */ /* 0x000ea400080010ff */
[----:B--2---:R-:W-:Y:S05]  /*9690*/  @!P0 BRA `(.L_x_149) ;  /* 0xfffffffc00f08947 */ /* 0x004fea000383ffff */
[----:B------:R-:W-:Y:S05]  /*96a0*/  BRA `(.L_x_150) ;  /* 0xffffffa000147947 */ /* 0x000fea000383ffff */
.L_x_63:
[----:B------:R-:W-:-:S07]  /*96b0*/  MOV R0, UR6 ;  /* 0x0000000600007c02 */ /* 0x000fce0008000f00 */
.L_x_151:
[----:B-1----:R1:W2:Y:S02]  /*96c0*/  SYNCS.PHASECHK.TRANS64.TRYWAIT P0, [R0+URZ], R3 ;  /* 0x00000003000075a7 */ /* 0x0022a400080011ff */
[----:B--2---:R-:W-:Y:S05]  /*96d0*/  @!P0 NANOSLEEP.SYNCS 0x989680 ;  /* 0x009896800000895d */ /* 0x004fea0003900000 */
[----:B------:R-:W2:Y:S02]  /*96e0*/  @!P0 SYNCS.PHASECHK.TRANS64 P0, [R0+URZ], R3 ;  /* 0x00000003000085a7 */ /* 0x000ea400080010ff */
[----:B--2---:R-:W-:Y:S05]  /*96f0*/  @!P0 BRA `(.L_x_151) ;  /* 0xfffffffc00f08947 */ /* 0x004fea000383ffff */
[----:B------:R-:W-:Y:S05]  /*9700*/  BRA `(.L_x_152) ;  /* 0xffffffa000207947 */ /* 0x000fea000383ffff */
.L_x_64:
[----:B-1----:R-:W-:-:S07]  /*9710*/  MOV R0, UR7 ;  /* 0x0000000700007c02 */ /* 0x002fce0008000f00 */
.L_x_153:
[----:B-1----:R1:W2:Y:S02]  /*9720*/  SYNCS.PHASECHK.TRANS64.TRYWAIT P0, [R0+URZ], R2 ;  /* 0x00000002000075a7 */ /* 0x0022a400080011ff */
[----:B--2---:R-:W-:Y:S05]  /*9730*/  @!P0 NANOSLEEP.SYNCS 0x989680 ;  /* 0x009896800000895d */ /* 0x004fea0003900000 */
[----:B------:R-:W2:Y:S02]  /*9740*/  @!P0 SYNCS.PHASECHK.TRANS64 P0, [R0+URZ], R2 ;  /* 0x00000002000085a7 */ /* 0x000ea400080010ff */
[----:B--2---:R-:W-:Y:S05]  /*9750*/  @!P0 BRA `(.L_x_153) ;  /* 0xfffffffc00f08947 */ /* 0x004fea000383ffff */
[----:B------:R-:W-:Y:S05]  /*9760*/  BRA `(.L_x_154) ;  /* 0xffffffa0002c7947 */ /* 0x000fea000383ffff */
.L_x_69:
[----:B--2---:R2:W3:Y:S02]  /*9770*/  SYNCS.PHASECHK.TRANS64.TRYWAIT P0, [R0+URZ+0xa0], R2 ;  /* 0x0000a002000075a7 */ /* 0x0044e400080011ff */
[----:B---3--:R-:W-:Y:S05]  /*9780*/  @!P0 NANOSLEEP.SYNCS 0x989680 ;  /* 0x009896800000895d */ /* 0x008fea0003900000 */
[----:B------:R-:W3:Y:S02]  /*9790*/  @!P0 SYNCS.PHASECHK.TRANS64 P0, [R0+URZ+0xa0], R2 ;  /* 0x0000a002000085a7 */ /* 0x000ee400080010ff */
[----:B---3--:R-:W-:Y:S05]  /*97a0*/  @!P0 BRA `(.L_x_69) ;  /* 0xfffffffc00f08947 */ /* 0x008fea000383ffff */
[----:B------:R-:W-:Y:S05]  /*97b0*/  BRA `(.L_x_155) ;  /* 0xffffffa400387947 */ /* 0x000fea000383ffff */
.L_x_72:
[----:B------:R-:W-:Y:S07]  /*97c0*/  MOV R0, UR7 ;  /* 0x0000000700007c02 */ /* 0x000fee0008000f00 */
.L_x_156:
[----:B--2---:R2:W3:Y:S02]  /*97d0*/  SYNCS.PHASECHK.TRANS64.TRYWAIT P0, [R0+URZ+0x98], R2 ;  /* 0x00009802000075a7 */ /* 0x0044e400080011ff */
[----:B---3--:R-:W-:Y:S05]  /*97e0*/  @!P0 NANOSLEEP.SYNCS 0x989680 ;  /* 0x009896800000895d */ /* 0x008fea0003900000 */
[----:B------:R-:W3:Y:S02]  /*97f0*/  @!P0 SYNCS.PHASECHK.TRANS64 P0, [R0+URZ+0x98], R2 ;  /* 0x00009802000085a7 */ /* 0x000ee400080010ff */
[----:B---3--:R-:W-:Y:S05]  /*9800*/  @!P0 BRA `(.L_x_156) ;  /* 0xfffffffc00f08947 */ /* 0x008fea000383ffff */
[----:B------:R-:W-:Y:S05]  /*9810*/  BRA `(.L_x_71) ;  /* 0xffffffa800187947 */ /* 0x000fea000383ffff */
.L_x_75:
[----:B------:R-:W-:Y:S07]  /*9820*/  MOV R0, UR7 ;  /* 0x0000000700007c02 */ /* 0x000fee0008000f00 */
.L_x_157:
[----:B-1----:R1:W2:Y:S02]  /*9830*/  SYNCS.PHASECHK.TRANS64.TRYWAIT P0, [R0+URZ+0x70], R14 ;  /* 0x0000700e000075a7 */ /* 0x0022a400080011ff */
[----:B--2---:R-:W-:Y:S05]  /*9840*/  @!P0 NANOSLEEP.SYNCS 0x989680 ;  /* 0x009896800000895d */ /* 0x004fea0003900000 */
[----:B------:R-:W2:Y:S02]  /*9850*/  @!P0 SYNCS.PHASECHK.TRANS64 P0, [R0+URZ+0x70], R14 ;  /* 0x0000700e000085a7 */ /* 0x000ea400080010ff */
[----:B--2---:R-:W-:Y:S05]  /*9860*/  @!P0 BRA `(.L_x_157) ;  /* 0xfffffffc00f08947 */ /* 0x004fea000383ffff */
[----:B------:R-:W-:Y:S05]  /*9870*/  BRA `(.L_x_158) ;  /* 0xffffffa800907947 */ /* 0x000fea000383ffff */
.L_x_76:
[----:B------:R-:W-:Y:S07]  /*9880*/  MOV R0, UR7 ;  /* 0x0000000700007c02 */ /* 0x000fee0008000f00 */
.L_x_159:
[----:B-1----:R1:W2:Y:S02]  /*9890*/  SYNCS.PHASECHK.TRANS64.TRYWAIT P0, [R0+URZ+0x78], R14 ;  /* 0x0000780e000075a7 */ /* 0x0022a400080011ff */
[----:B--2---:R-:W-:Y:S05]  /*98a0*/  @!P0 NANOSLEEP.SYNCS 0x989680 ;  /* 0x009896800000895d */ /* 0x004fea0003900000 */
[----:B------:R-:W2:Y:S02]  /*98b0*/  @!P0 SYNCS.PHASECHK.TRANS64 P0, [R0+URZ+0x78], R14 ;  /* 0x0000780e000085a7 */ /* 0x000ea400080010ff */
[----:B--2---:R-:W-:Y:S05]  /*98c0*/  @!P0 BRA `(.L_x_159) ;  /* 0xfffffffc00f08947 */ /* 0x004fea000383ffff */
[----:B------:R-:W-:Y:S05]  /*98d0*/  BRA `(.L_x_160) ;  /* 0xffffffa800c87947 */ /* 0x000fea000383ffff */
.L_x_77:
[----:B------:R-:W-:Y:S07]  /*98e0*/  MOV R0, UR7 ;  /* 0x0000000700007c02 */ /* 0x000fee0008000f00 */
.L_x_161:
[----:B-1----:R1:W2:Y:S02]  /*98f0*/  SYNCS.PHASECHK.TRANS64.TRYWAIT P0, [R0+URZ+0x80], R14 ;  /* 0x0000800e000075a7 */ /* 0x0022a400080011ff */
[----:B--2---:R-:W-:Y:S05]  /*9900*/  @!P0 NANOSLEEP.SYNCS 0x989680 ;  /* 0x009896800000895d */ /* 0x004fea0003900000 */
[----:B------:R-:W2:Y:S02]  /*9910*/  @!P0 SYNCS.PHASECHK.TRANS64 P0, [R0+URZ+0x80], R14 ;  /* 0x0000800e000085a7 */ /* 0x000ea400080010ff */
[----:B--2---:R-:W-:Y:S05]  /*9920*/  @!P0 BRA `(.L_x_161) ;  /* 0xfffffffc00f08947 */ /* 0x004fea000383ffff */
[----:B------:R-:W-:Y:S05]  /*9930*/  BRA `(.L_x_162) ;  /* 0xffffffac000c7947 */ /* 0x000fea000383ffff */
.L_x_78:
[----:B------:R-:W-:Y:S07]  /*9940*/  MOV R0, UR7 ;  /* 0x0000000700007c02 */ /* 0x000fee0008000f00 */
.L_x_163:
[----:B-1----:R1:W2:Y:S02]  /*9950*/  SYNCS.PHASECHK.TRANS64.TRYWAIT P0, [R0+URZ+0x88], R14 ;  /* 0x0000880e000075a7 */ /* 0x0022a400080011ff */
[----:B--2---:R-:W-:Y:S05]  /*9960*/  @!P0 NANOSLEEP.SYNCS 0x989680 ;  /* 0x009896800000895d */ /* 0x004fea0003900000 */
[----:B------:R-:W2:Y:S02]  /*9970*/  @!P0 SYNCS.PHASECHK.TRANS64 P0, [R0+URZ+0x88], R14 ;  /* 0x0000880e000085a7 */ /* 0x000ea400080010ff */
[----:B--2---:R-:W-:Y:S05]  /*9980*/  @!P0 BRA `(.L_x_163) ;  /* 0xfffffffc00f08947 */ /* 0x004fea000383ffff */
[----:B------:R-:W-:Y:S05]  /*9990*/  BRA `(.L_x_164) ;  /* 0xffffffac00907947 */ /* 0x000fea000383ffff */
.L_x_80:
[----:B------:R-:W-:-:S07]  /*99a0*/  MOV R0, UR7 ;  /* 0x0000000700007c02 */ /* 0x000fce0008000f00 */
.L_x_165:
[----:B-1----:R1:W3:Y:S02]  /*99b0*/  SYNCS.PHASECHK.TRANS64.TRYWAIT P0, [R0+URZ+0x70], R2 ;  /* 0x00007002000075a7 */ /* 0x0022e400080011ff */
[----:B---3--:R-:W-:Y:S05]  /*99c0*/  @!P0 NANOSLEEP.SYNCS 0x989680 ;  /* 0x009896800000895d */ /* 0x008fea0003900000 */
[----:B------:R-:W3:Y:S02]  /*99d0*/  @!P0 SYNCS.PHASECHK.TRANS64 P0, [R0+URZ+0x70], R2 ;  /* 0x00007002000085a7 */ /* 0x000ee400080010ff */
[----:B---3--:R-:W-:Y:S05]  /*99e0*/  @!P0 BRA `(.L_x_165) ;  /* 0xfffffffc00f08947 */ /* 0x008fea000383ffff */
[----:B------:R-:W-:Y:S05]  /*99f0*/  BRA `(.L_x_166) ;  /* 0xffffffb000007947 */ /* 0x000fea000383ffff */
.L_x_81:
[----:B-1----:R-:W-:-:S07]  /*9a00*/  MOV R0, UR7 ;  /* 0x0000000700007c02 */ /* 0x002fce0008000f00 */
.L_x_167:
[----:B-1----:R1:W3:Y:S02]  /*9a10*/  SYNCS.PHASECHK.TRANS64.TRYWAIT P0, [R0+URZ+0x78], R2 ;  /* 0x00007802000075a7 */ /* 0x0022e400080011ff */
[----:B---3--:R-:W-:Y:S05]  /*9a20*/  @!P0 NANOSLEEP.SYNCS 0x989680 ;  /* 0x009896800000895d */ /* 0x008fea0003900000 */
[----:B------:R-:W3:Y:S02]  /*9a30*/  @!P0 SYNCS.PHASECHK.TRANS64 P0, [R0+URZ+0x78], R2 ;  /* 0x00007802000085a7 */ /* 0x000ee400080010ff */
[----:B---3--:R-:W-:Y:S05]  /*9a40*/  @!P0 BRA `(.L_x_167) ;  /* 0xfffffffc00f08947 */ /* 0x008fea000383ffff */
[----:B------:R-:W-:Y:S05]  /*9a50*/  BRA `(.L_x_168) ;  /* 0xffffffac00f07947 */ /* 0x000fea000383ffff */
.L_x_82:
[----:B-1----:R-:W-:-:S07]  /*9a60*/  MOV R0, UR7 ;  /* 0x0000000700007c02 */ /* 0x002fce0008000f00 */
.L_x_169:
[----:B-1----:R1:W3:Y:S02]  /*9a70*/  SYNCS.PHASECHK.TRANS64.TRYWAIT P0, [R0+URZ+0x80], R2 ;  /* 0x00008002000075a7 */ /* 0x0022e400080011ff */
[----:B---3--:R-:W-:Y:S05]  /*9a80*/  @!P0 NANOSLEEP.SYNCS 0x989680 ;  /* 0x009896800000895d */ /* 0x008fea0003900000 */
[----:B------:R-:W3:Y:S02]  /*9a90*/  @!P0 SYNCS.PHASECHK.TRANS64 P0, [R0+URZ+0x80], R2 ;  /* 0x00008002000085a7 */ /* 0x000ee400080010ff */
[----:B---3--:R-:W-:Y:S05]  /*9aa0*/  @!P0 BRA `(.L_x_169) ;  /* 0xfffffffc00f08947 */ /* 0x008fea000383ffff */
[----:B------:R-:W-:Y:S05]  /*9ab0*/  BRA `(.L_x_170) ;  /* 0xffffffac00e07947 */ /* 0x000fea000383ffff */
.L_x_84:
[----:B--2---:R2:W4:Y:S02]  /*9ac0*/  SYNCS.PHASECHK.TRANS64.TRYWAIT P0, [R0+URZ+0xa0], R2 ;  /* 0x0000a002000075a7 */ /* 0x00452400080011ff */
[----:B----4-:R-:W-:Y:S05]  /*9ad0*/  @!P0 NANOSLEEP.SYNCS 0x989680 ;  /* 0x009896800000895d */ /* 0x010fea0003900000 */
[----:B------:R-:W4:Y:S02]  /*9ae0*/  @!P0 SYNCS.PHASECHK.TRANS64 P0, [R0+URZ+0xa0], R2 ;  /* 0x0000a002000085a7 */ /* 0x000f2400080010ff */
[----:B----4-:R-:W-:Y:S05]  /*9af0*/  @!P0 BRA `(.L_x_84) ;  /* 0xfffffffc00f08947 */ /* 0x010fea000383ffff */
[----:B------:R-:W-:Y:S05]  /*9b00*/  BRA `(.L_x_171) ;  /* 0xffffffb000ac7947 */ /* 0x000fea000383ffff */
.L_x_95:
[----:B-1----:R1:W3:Y:S02]  /*9b10*/  SYNCS.PHASECHK.TRANS64.TRYWAIT P1, [R2+URZ+0x50], R0 ;  /* 0x00005000020075a7 */ /* 0x0022e400080211ff */
[----:B---3--:R-:W-:Y:S05]  /*9b20*/  @!P1 NANOSLEEP.SYNCS 0x989680 ;  /* 0x009896800000995d */ /* 0x008fea0003900000 */
[----:B------:R-:W3:Y:S02]  /*9b30*/  @!P1 SYNCS.PHASECHK.TRANS64 P1, [R2+URZ+0x50], R0 ;  /* 0x00005000020095a7 */ /* 0x000ee400080210ff */
[----:B---3--:R-:W-:Y:S05]  /*9b40*/  @!P1 BRA `(.L_x_95) ;  /* 0xfffffffc00f09947 */ /* 0x008fea000383ffff */
[----:B------:R-:W-:Y:S05]  /*9b50*/  BRA `(.L_x_94) ;  /* 0xffffffbc00c47947 */ /* 0x000fea000383ffff */
.L_x_97:
[----:B-1----:R1:W2:Y:S02]  /*9b60*/  SYNCS.PHASECHK.TRANS64.TRYWAIT P0, [R113+URZ+0xc0], R3 ;  /* 0x0000c003710075a7 */ /* 0x0022a400080011ff */
[----:B--2---:R-:W-:Y:S05]  /*9b70*/  @!P0 NANOSLEEP.SYNCS 0x989680 ;  /* 0x009896800000895d */ /* 0x004fea0003900000 */
[----:B------:R-:W2:Y:S02]  /*9b80*/  @!P0 SYNCS.PHASECHK.TRANS64 P0, [R113+URZ+0xc0], R3 ;  /* 0x0000c003710085a7 */ /* 0x000ea400080010ff */
[----:B--2---:R-:W-:Y:S05]  /*9b90*/  @!P0 BRA `(.L_x_97) ;  /* 0xfffffffc00f08947 */ /* 0x004fea000383ffff */
[----:B------:R-:W-:Y:S05]  /*9ba0*/  BRA `(.L_x_96) ;  /* 0xffffffc000187947 */ /* 0x000fea000383ffff */
.L_x_105:
[----:B--2---:R2:W3:Y:S02]  /*9bb0*/  SYNCS.PHASECHK.TRANS64.TRYWAIT P0, [R0+URZ+0x50], R3 ;  /* 0x00005003000075a7 */ /* 0x0044e400080011ff */
[----:B---3--:R-:W-:Y:S05]  /*9bc0*/  @!P0 NANOSLEEP.SYNCS 0x989680 ;  /* 0x009896800000895d */ /* 0x008fea0003900000 */
[----:B------:R-:W3:Y:S02]  /*9bd0*/  @!P0 SYNCS.PHASECHK.TRANS64 P0, [R0+URZ+0x50], R3 ;  /* 0x00005003000085a7 */ /* 0x000ee400080010ff */
[----:B---3--:R-:W-:Y:S05]  /*9be0*/  @!P0 BRA `(.L_x_105) ;  /* 0xfffffffc00f08947 */ /* 0x008fea000383ffff */
[----:B------:R-:W-:Y:S05]  /*9bf0*/  BRA `(.L_x_104) ;  /* 0xffffffcc00087947 */ /* 0x000fea000383ffff */
.L_x_113:
[----:B--2---:R2:W3:Y:S02]  /*9c00*/  SYNCS.PHASECHK.TRANS64.TRYWAIT P0, [R0+URZ+0x50], R4 ;  /* 0x00005004000075a7 */ /* 0x0044e400080011ff */
[----:B---3--:R-:W-:Y:S05]  /*9c10*/  @!P0 NANOSLEEP.SYNCS 0x989680 ;  /* 0x009896800000895d */ /* 0x008fea0003900000 */
[----:B------:R-:W3:Y:S02]  /*9c20*/  @!P0 SYNCS.PHASECHK.TRANS64 P0, [R0+URZ+0x50], R4 ;  /* 0x00005004000085a7 */ /* 0x000ee400080010ff */
[----:B---3--:R-:W-:Y:S05]  /*9c30*/  @!P0 BRA `(.L_x_113) ;  /* 0xfffffffc00f08947 */ /* 0x008fea000383ffff */
[----:B------:R-:W-:Y:S05]  /*9c40*/  BRA `(.L_x_112) ;  /* 0xffffffd8004c7947 */ /* 0x000fea000383ffff */
.L_x_121:
[----:B--2---:R2:W3:Y:S02]  /*9c50*/  SYNCS.PHASECHK.TRANS64.TRYWAIT P0, [R0+URZ+0x50], R4 ;  /* 0x00005004000075a7 */ /* 0x0044e400080011ff */
[----:B---3--:R-:W-:Y:S05]  /*9c60*/  @!P0 NANOSLEEP.SYNCS 0x989680 ;  /* 0x009896800000895d */ /* 0x008fea0003900000 */
[----:B------:R-:W3:Y:S02]  /*9c70*/  @!P0 SYNCS.PHASECHK.TRANS64 P0, [R0+URZ+0x50], R4 ;  /* 0x00005004000085a7 */ /* 0x000ee400080010ff */
[----:B---3--:R-:W-:Y:S05]  /*9c80*/  @!P0 BRA `(.L_x_121) ;  /* 0xfffffffc00f08947 */ /* 0x008fea000383ffff */
[----:B------:R-:W-:Y:S05]  /*9c90*/  BRA `(.L_x_120) ;  /* 0xffffffe4009c7947 */ /* 0x000fea000383ffff */
        .weak           $__internal_0_$__cuda_sm10x_tcgen05_guardrail_trap_col_being_dealloced_not_returned_by_alloc
        .type           $__internal_0_$__cuda_sm10x_tcgen05_guardrail_trap_col_being_dealloced_not_returned_by_alloc,@function
        .size           $__internal_0_$__cuda_sm10x_tcgen05_guardrail_trap_col_being_dealloced_not_returned_by_alloc,($__internal_1_$__cuda_sm10x_tcgen05_guardrail_trap_phase_invalid_during_alloc - $__internal_0_$__cuda_sm10x_tcgen05_guardrail_trap_col_being_dealloced_not_returned_by_alloc)
$__internal_0_$__cuda_sm10x_tcgen05_guardrail_trap_col_being_dealloced_not_returned_by_alloc:
[----:B------:R-:W-:Y:S05]  /*9ca0*/  BPT.TRAP 0x1 ;  /* 0x000000040000795c */ /* 0x000fea0000300000 */
[----:B------:R-:W-:-:S04]  /*9cb0*/  HFMA2 R3, -RZ, RZ, 0, 0 ;  /* 0x00000000ff037431 */ /* 0x000fc800000001ff */
[----:B------:R-:W-:Y:S05]  /*9cc0*/  RET.REL.NODEC R2 `(_ZN7cutlass13device_kernelINS_4gemm6kernel13GemmUniversalIN4cute5tupleIJiiiiEEENS1_10collective13CollectiveMmaINS1_35MainloopSm100TmaUmmaWarpSpecializedILi5ELi2ELi4ENS5_IJNS4_1CILi1EEESB_SB_EEEEENS5_IJNSA_ILi64EEENSA_ILi256EEENSA_ILi128EEEEEENS_12float_e5m2_tENS5_IJlSB_lEEESI_SJ_NS4_8TiledMMAINS4_8MMA_AtomIJNS4_10MMA_TraitsINS4_19SM100_MMA_F8F6F4_SSEJSI_SI_fSE_SF_NS4_17integral_constantINS4_4UMMA5MajorELSQ_0EEESR_NSO_INSP_7ScaleInELSS_0EEEST_EEEEEENS4_6LayoutISC_NS5_IJNSA_ILi0EEESX_SX_EEEEENS5_IJNS4_10UnderscoreES10_S10_EEEEENS4_13SM90_TMA_LOADENS4_14ComposedLayoutINS4_7SwizzleILi3ELi4ELi3EEENS4_18smem_ptr_flag_bitsILi8EEENSW_INS5_IJNSA_ILi8EEESG_EEENS5_IJSG_SB_EEEEEEEvNS4_8identityES13_S1D_vS1E_EENS_8epilogue10collective18CollectiveEpilogueINS1G_23Sm100TmaWarpSpecializedILi4ELi2ELi32ELb0ELb0EEEJSH_NS5_IJNSW_ISE_SB_EES1L_EEESI_SJ_SI_SJ_NS1G_6fusion15FusionCallbacksIS1K_NS1N_17LinearCombinationISI_fSI_fLNS_15FloatRoundStyleE2EEESH_S1M_JEEENS4_5SM1004TMEM4LOAD26SM100_TMEM_LOAD_16dp32b32xES13_NS14_INS15_ILi2ELi4ELi3EEES18_NSW_INS5_IJS19_SE_EEENS5_IJSE_SB_EEEEEEENS4_39AutoVectorizingCopyWithAssumedAlignmentILi128EEENS4_14SM90_TMA_STOREES21_S23_S23_EEEvvEEEEvNT_6ParamsE) ;  /* 0xffffff6002cc7950 */ /* 0x000fea0003c3ffff */
        .weak           $__internal_1_$__cuda_sm10x_tcgen05_guardrail_trap_phase_invalid_during_alloc
        .type           $__internal_1_$__cuda_sm10x_tcgen05_guardrail_trap_phase_invalid_during_alloc,@function
        .size           $__internal_1_$__cuda_sm10x_tcgen05_guardrail_trap_phase_invalid_during_alloc,($__internal_2_$__cuda_sm10x_tcgen05_guardrail_trap_unallocated_columns_being_dealloced - $__internal_1_$__cuda_sm10x_tcgen05_guardrail_trap_phase_invalid_during_alloc)
$__internal_1_$__cuda_sm10x_tcgen05_guardrail_trap_phase_invalid_during_alloc:
[----:B------:R-:W-:Y:S05]  /*9cd0*/  BPT.TRAP 0x1 ;  /* 0x000000040000795c */ /* 0x000fea0000300000 */
[----:B------:R-:W-:-:S04]  /*9ce0*/  MOV R3, 0x0 ;  /* 0x0000000000037802 */ /* 0x000fc80000000f00 */
[----:B------:R-:W-:Y:S05]  /*9cf0*/  RET.REL.NODEC R2 `(_ZN7cutlass13device_kernelINS_4gemm6kernel13GemmUniversalIN4cute5tupleIJiiiiEEENS1_10collective13CollectiveMmaINS1_35MainloopSm100TmaUmmaWarpSpecializedILi5ELi2ELi4ENS5_IJNS4_1CILi1EEESB_SB_EEEEENS5_IJNSA_ILi64EEENSA_ILi256EEENSA_ILi128EEEEEENS_12float_e5m2_tENS5_IJlSB_lEEESI_SJ_NS4_8TiledMMAINS4_8MMA_AtomIJNS4_10MMA_TraitsINS4_19SM100_MMA_F8F6F4_SSEJSI_SI_fSE_SF_NS4_17integral_constantINS4_4UMMA5MajorELSQ_0EEESR_NSO_INSP_7ScaleInELSS_0EEEST_EEEEEENS4_6LayoutISC_NS5_IJNSA_ILi0EEESX_SX_EEEEENS5_IJNS4_10UnderscoreES10_S10_EEEEENS4_13SM90_TMA_LOADENS4_14ComposedLayoutINS4_7SwizzleILi3ELi4ELi3EEENS4_18smem_ptr_flag_bitsILi8EEENSW_INS5_IJNSA_ILi8EEESG_EEENS5_IJSG_SB_EEEEEEEvNS4_8identityES13_S1D_vS1E_EENS_8epilogue10collective18CollectiveEpilogueINS1G_23Sm100TmaWarpSpecializedILi4ELi2ELi32ELb0ELb0EEEJSH_NS5_IJNSW_ISE_SB_EES1L_EEESI_SJ_SI_SJ_NS1G_6fusion15FusionCallbacksIS1K_NS1N_17LinearCombinationISI_fSI_fLNS_15FloatRoundStyleE2EEESH_S1M_JEEENS4_5SM1004TMEM4LOAD26SM100_TMEM_LOAD_16dp32b32xES13_NS14_INS15_ILi2ELi4ELi3EEES18_NSW_INS5_IJS19_SE_EEENS5_IJSE_SB_EEEEEEENS4_39AutoVectorizingCopyWithAssumedAlignmentILi128EEENS4_14SM90_TMA_STOREES21_S23_S23_EEEvvEEEEvNT_6ParamsE) ;  /* 0xffffff6002c07950 */ /* 0x000fea0003c3ffff */
        .weak           $__internal_2_$__cuda_sm10x_tcgen05_guardrail_trap_unallocated_columns_being_dealloced
        .type           $__internal_2_$__cuda_sm10x_tcgen05_guardrail_trap_unallocated_columns_being_dealloced,@function
        .size           $__internal_2_$__cuda_sm10x_tcgen05_guardrail_trap_unallocated_columns_being_dealloced,(.L_x_173 - $__internal_2_$__cuda_sm10x_tcgen05_guardrail_trap_unallocated_columns_being_dealloced)
$__internal_2_$__cuda_sm10x_tcgen05_guardrail_trap_unallocated_columns_being_dealloced:
[----:B------:R-:W-:Y:S05]  /*9d00*/  BPT.TRAP 0x1 ;  /* 0x000000040000795c */ /* 0x000fea0000300000 */
[----:B------:R-:W-:-:S04]  /*9d10*/  HFMA2 R3, -RZ, RZ, 0, 0 ;  /* 0x00000000ff037431 */ /* 0x000fc800000001ff */
[----:B------:R-:W-:Y:S05]  /*9d20*/  RET.REL.NODEC R2 `(_ZN7cutlass13device_kernelINS_4gemm6kernel13GemmUniversalIN4cute5tupleIJiiiiEEENS1_10collective13CollectiveMmaINS1_35MainloopSm100TmaUmmaWarpSpecializedILi5ELi2ELi4ENS5_IJNS4_1CILi1EEESB_SB_EEEEENS5_IJNSA_ILi64EEENSA_ILi256EEENSA_ILi128EEEEEENS_12float_e5m2_tENS5_IJlSB_lEEESI_SJ_NS4_8TiledMMAINS4_8MMA_AtomIJNS4_10MMA_TraitsINS4_19SM100_MMA_F8F6F4_SSEJSI_SI_fSE_SF_NS4_17integral_constantINS4_4UMMA5MajorELSQ_0EEESR_NSO_INSP_7ScaleInELSS_0EEEST_EEEEEENS4_6LayoutISC_NS5_IJNSA_ILi0EEESX_SX_EEEEENS5_IJNS4_10UnderscoreES10_S10_EEEEENS4_13SM90_TMA_LOADENS4_14ComposedLayoutINS4_7SwizzleILi3ELi4ELi3EEENS4_18smem_ptr_flag_bitsILi8EEENSW_INS5_IJNSA_ILi8EEESG_EEENS5_IJSG_SB_EEEEEEEvNS4_8identityES13_S1D_vS1E_EENS_8epilogue10collective18CollectiveEpilogueINS1G_23Sm100TmaWarpSpecializedILi4ELi2ELi32ELb0ELb0EEEJSH_NS5_IJNSW_ISE_SB_EES1L_EEESI_SJ_SI_SJ_NS1G_6fusion15FusionCallbacksIS1K_NS1N_17LinearCombinationISI_fSI_fLNS_15FloatRoundStyleE2EEESH_S1M_JEEENS4_5SM1004TMEM4LOAD26SM100_TMEM_LOAD_16dp32b32xES13_NS14_INS15_ILi2ELi4ELi3EEES18_NSW_INS5_IJS19_SE_EEENS5_IJSE_SB_EEEEEEENS4_39AutoVectorizingCopyWithAssumedAlignmentILi128EEENS4_14SM90_TMA_STOREES21_S23_S23_EEEvvEEEEvNT_6ParamsE) ;  /* 0xffffff6002b47950 */ /* 0x000fea0003c3ffff */
.L_x_172:
[----:B------:R-:W-:-:S00]  /*9d30*/  BRA `(.L_x_172) ;  /* 0xfffffffc00fc7947 */ /* 0x000fc0000383ffff */
[----:B------:R-:W-:-:S00]  /*9d40*/  NOP ;  /* 0x0000000000007918 */ /* 0x000fc00000000000 */
        /* <DEDUP_REMOVED lines=11> */
.L_x_173:


//--------------------- .nv.global.init           --------------------------
	.section	.nv.global.init,"aw",@progbits
.nv.global.init:
	.type		$str$27,@object
	.size		$str$27,($str$28 - $str$27)
$str$27:
        /*0000*/ 	.byte	0x28, 0x61, 0x64, 0x64, 0x72, 0x65, 0x73, 0x73, 0x20, 0x26, 0x20, 0x6d, 0x61, 0x73, 0x6b, 0x29
        /*0010*/ 	.byte	0x20, 0x3d, 0x3d, 0x20, 0x30, 0x00
	.type		$str$28,@object
	.size		$str$28,($str$26 - $str$28)
$str$28:
        /*0016*/ 	.byte	0x2f, 0x74, 0x6d, 0x70, 0x2f, 0x63, 0x75, 0x74, 0x6c, 0x61, 0x73, 0x73, 0x5f, 0x73, 0x77, 0x65
        /*0026*/ 	.byte	0x65, 0x70, 0x5f, 0x73, 0x72, 0x63, 0x2f, 0x69, 0x6e, 0x63, 0x6c, 0x75, 0x64, 0x65, 0x2f, 0x63
        /*0036*/ 	.byte	0x75, 0x74, 0x65, 0x2f, 0x70, 0x6f, 0x69, 0x6e, 0x74, 0x65, 0x72, 0x5f, 0x66, 0x6c, 0x61, 0x67
        /*0046*/ 	.byte	0x67, 0x65, 0x64, 0x2e, 0x68, 0x70, 0x70, 0x00
	.type		$str$26,@object
	.size		$str$26,($str$25 - $str$26)
$str$26:
        /*004e*/ 	.byte	0x2f, 0x74, 0x6d, 0x70, 0x2f, 0x63, 0x75, 0x74, 0x6c, 0x61, 0x73, 0x73, 0x5f, 0x73, 0x77, 0x65
        /*005e*/ 	.byte	0x65, 0x70, 0x5f, 0x73, 0x72, 0x63, 0x2f, 0x69, 0x6e, 0x63, 0x6c, 0x75, 0x64, 0x65, 0x2f, 0x63
        /*006e*/ 	.byte	0x75, 0x74, 0x65, 0x2f, 0x61, 0x74, 0x6f, 0x6d, 0x2f, 0x63, 0x6f, 0x70, 0x79, 0x5f, 0x74, 0x72
        /*007e*/ 	.byte	0x61, 0x69, 0x74, 0x73, 0x5f, 0x73, 0x6d, 0x31, 0x30, 0x30, 0x2e, 0x68, 0x70, 0x70, 0x00
	.type		$str$25,@object
	.size		$str$25,(__unnamed_1 - $str$25)
$str$25:
        /*008d*/ 	.byte	0x28, 0x28, 0x75, 0x69, 0x6e, 0x74, 0x33, 0x32, 0x5f, 0x74, 0x28, 0x74, 0x68, 0x72, 0x65, 0x61
        /*009d*/ 	.byte	0x64, 0x49, 0x64, 0x78, 0x2e, 0x78, 0x29, 0x20, 0x2f, 0x20, 0x33, 0x32, 0x29, 0x20, 0x25, 0x20
        /*00ad*/ 	.byte	0x34, 0x29, 0x20, 0x3d, 0x3d, 0x20, 0x28, 0x28, 0x28, 0x74, 0x6d, 0x65, 0x6d, 0x5f, 0x61, 0x64
        /*00bd*/ 	.byte	0x64, 0x72, 0x20, 0x3e, 0x3e, 0x20, 0x31, 0x36, 0x29, 0x20, 0x2f, 0x20, 0x33, 0x32, 0x29, 0x20
        /*00cd*/ 	.byte	0x25, 0x20, 0x34, 0x29, 0x00
	.type		__unnamed_1,@object
	.size		__unnamed_1,(__unnamed_2 - __unnamed_1)
__unnamed_1:
        /*00d2*/ 	.byte	0x61, 0x75, 0x74, 0x6f, 0x20, 0x63, 0x75, 0x74, 0x65, 0x3a, 0x3a, 0x61, 0x73, 0x5f, 0x70, 0x6f
        /* <DEDUP_REMOVED lines=24> */
        /*0262*/ 	.byte	0x3c, 0x34, 0x30, 0x39, 0x36, 0x3e, 0x3e, 0x3e, 0x3e, 0x5d, 0x00
	.type		__unnamed_2,@object
	.size		__unnamed_2,(__unnamed_3 - __unnamed_2)
__unnamed_2:
        /* <DEDUP_REMOVED lines=26> */
	.type		__unnamed_3,@object
	.size		__unnamed_3,(.L_3 - __unnamed_3)
__unnamed_3:
        /* <DEDUP_REMOVED lines=40> */
        /*0688*/ 	.byte	0x74, 0x65, 0x3a, 0x3a, 0x43, 0x3c, 0x30, 0x3e, 0x3e, 0x3e, 0x3e, 0x5d, 0x00
.L_3:


//--------------------- .nv.shared._ZN7cutlass13device_kernelINS_4gemm6kernel13GemmUniversalIN4cute5tupleIJiiiiEEENS1_10collective13CollectiveMmaINS1_35MainloopSm100TmaUmmaWarpSpecializedILi5ELi2ELi4ENS5_IJNS4_1CILi1EEESB_SB_EEEEENS5_IJNSA_ILi64EEENSA_ILi256EEENSA_ILi128EEEEEENS_12float_e5m2_tENS5_IJlSB_lEEESI_SJ_NS4_8TiledMMAINS4_8MMA_AtomIJNS4_10MMA_TraitsINS4_19SM100_MMA_F8F6F4_SSEJSI_SI_fSE_SF_NS4_17integral_constantINS4_4UMMA5MajorELSQ_0EEESR_NSO_INSP_7ScaleInELSS_0EEEST_EEEEEENS4_6LayoutISC_NS5_IJNSA_ILi0EEESX_SX_EEEEENS5_IJNS4_10UnderscoreES10_S10_EEEEENS4_13SM90_TMA_LOADENS4_14ComposedLayoutINS4_7SwizzleILi3ELi4ELi3EEENS4_18smem_ptr_flag_bitsILi8EEENSW_INS5_IJNSA_ILi8EEESG_EEENS5_IJSG_SB_EEEEEEEvNS4_8identityES13_S1D_vS1E_EENS_8epilogue10collective18CollectiveEpilogueINS1G_23Sm100TmaWarpSpecializedILi4ELi2ELi32ELb0ELb0EEEJSH_NS5_IJNSW_ISE_SB_EES1L_EEESI_SJ_SI_SJ_NS1G_6fusion15FusionCallbacksIS1K_NS1N_17LinearCombinationISI_fSI_fLNS_15FloatRoundStyleE2EEESH_S1M_JEEENS4_5SM1004TMEM4LOAD26SM100_TMEM_LOAD_16dp32b32xES13_NS14_INS15_ILi2ELi4ELi3EEES18_NSW_INS5_IJS19_SE_EEENS5_IJSE_SB_EEEEEEENS4_39AutoVectorizingCopyWithAssumedAlignmentILi128EEENS4_14SM90_TMA_STOREES21_S23_S23_EEEvvEEEEvNT_6ParamsE --------------------------
	.section	.nv.shared._ZN7cutlass13device_kernelINS_4gemm6kernel13GemmUniversalIN4cute5tupleIJiiiiEEENS1_10collective13CollectiveMmaINS1_35MainloopSm100TmaUmmaWarpSpecializedILi5ELi2ELi4ENS5_IJNS4_1CILi1EEESB_SB_EEEEENS5_IJNSA_ILi64EEENSA_ILi256EEENSA_ILi128EEEEEENS_12float_e5m2_tENS5_IJlSB_lEEESI_SJ_NS4_8TiledMMAINS4_8MMA_AtomIJNS4_10MMA_TraitsINS4_19SM100_MMA_F8F6F4_SSEJSI_SI_fSE_SF_NS4_17integral_constantINS4_4UMMA5MajorELSQ_0EEESR_NSO_INSP_7ScaleInELSS_0EEEST_EEEEEENS4_6LayoutISC_NS5_IJNSA_ILi0EEESX_SX_EEEEENS5_IJNS4_10UnderscoreES10_S10_EEEEENS4_13SM90_TMA_LOADENS4_14ComposedLayoutINS4_7SwizzleILi3ELi4ELi3EEENS4_18smem_ptr_flag_bitsILi8EEENSW_INS5_IJNSA_ILi8EEESG_EEENS5_IJSG_SB_EEEEEEEvNS4_8identityES13_S1D_vS1E_EENS_8epilogue10collective18CollectiveEpilogueINS1G_23Sm100TmaWarpSpecializedILi4ELi2ELi32ELb0ELb0EEEJSH_NS5_IJNSW_ISE_SB_EES1L_EEESI_SJ_SI_SJ_NS1G_6fusion15FusionCallbacksIS1K_NS1N_17LinearCombinationISI_fSI_fLNS_15FloatRoundStyleE2EEESH_S1M_JEEENS4_5SM1004TMEM4LOAD26SM100_TMEM_LOAD_16dp32b32xES13_NS14_INS15_ILi2ELi4ELi3EEES18_NSW_INS5_IJS19_SE_EEENS5_IJSE_SB_EEEEEEENS4_39AutoVectorizingCopyWithAssumedAlignmentILi128EEENS4_14SM90_TMA_STOREES21_S23_S23_EEEvvEEEEvNT_6ParamsE,"aw",@nobits
	.sectionflags	@""
	.align	16
	.zero		1024


//--------------------- .nv.shared.reserved.0     --------------------------
	.section	.nv.shared.reserved.0,"aw",@nobits
	.weak		__nv_reservedSMEM_offset_0_alias
	.size		__nv_reservedSMEM_offset_0_alias, 0, 64
	.other		__nv_reservedSMEM_offset_0_alias,@"STO_CUDA_RESERVED_SHARED STV_DEFAULT"
__nv_reservedSMEM_offset_0_alias:
	.zero		0
.nv.shared.reserved.0:
	.zero		64
	.weak		__nv_reservedSMEM_tcgen05_partition
	.type		__nv_reservedSMEM_tcgen05_partition,@object
	.size		__nv_reservedSMEM_tcgen05_partition,(.L_0 - __nv_reservedSMEM_tcgen05_partition)
__nv_reservedSMEM_tcgen05_partition:
	.zero		32
.L_0:


//--------------------- .nv.global                --------------------------
	.section	.nv.global,"aw",@nobits
.nv.global:
	.type		_ZN40_INTERNAL_7f52c8cf_4_k_cu_a77cb41e_319404cute1_E,@object
	.size		_ZN40_INTERNAL_7f52c8cf_4_k_cu_a77cb41e_319404cute1_E,(_ZN40_INTERNAL_7f52c8cf_4_k_cu_a77cb41e_319404cuda3std3__45__cpo6cbeginE - _ZN40_INTERNAL_7f52c8cf_4_k_cu_a77cb41e_319404cute1_E)
_ZN40_INTERNAL_7f52c8cf_4_k_cu_a77cb41e_319404cute1_E:
	.zero		1
	.type		_ZN40_INTERNAL_7f52c8cf_4_k_cu_a77cb41e_319404cuda3std3__45__cpo6cbeginE,@object
	.size		_ZN40_INTERNAL_7f52c8cf_4_k_cu_a77cb41e_319404cuda3std3__45__cpo6cbeginE,(_ZN40_INTERNAL_7f52c8cf_4_k_cu_a77cb41e_319404cuda3std3__48in_placeE - _ZN40_INTERNAL_7f52c8cf_4_k_cu_a77cb41e_319404cuda3std3__45__cpo6cbeginE)
_ZN40_INTERNAL_7f52c8cf_4_k_cu_a77cb41e_319404cuda3std3__45__cpo6cbeginE:
	.zero		1
	.type		_ZN40_INTERNAL_7f52c8cf_4_k_cu_a77cb41e_319404cuda3std3__48in_placeE,@object
	.size		_ZN40_INTERNAL_7f52c8cf_4_k_cu_a77cb41e_319404cuda3std3__48in_placeE,(_ZN40_INTERNAL_7f52c8cf_4_k_cu_a77cb41e_319404cuda3std6ranges3__45__cpo9iter_moveE - _ZN40_INTERNAL_7f52c8cf_4_k_cu_a77cb41e_319404cuda3std3__48in_placeE)
_ZN40_INTERNAL_7f52c8cf_4_k_cu_a77cb41e_319404cuda3std3__48in_placeE:
	.zero		1
	.type		_ZN40_INTERNAL_7f52c8cf_4_k_cu_a77cb41e_319404cuda3std6ranges3__45__cpo9iter_moveE,@object
	.size		_ZN40_INTERNAL_7f52c8cf_4_k_cu_a77cb41e_319404cuda3std6ranges3__45__cpo9iter_moveE,(_ZN40_INTERNAL_7f52c8cf_4_k_cu_a77cb41e_319404cuda3std3__45__cpo5beginE - _ZN40_INTERNAL_7f52c8cf_4_k_cu_a77cb41e_319404cuda3std6ranges3__45__cpo9iter_moveE)
_ZN40_INTERNAL_7f52c8cf_4_k_cu_a77cb41e_319404cuda3std6ranges3__45__cpo9iter_moveE:
	.zero		1
	.type		_ZN40_INTERNAL_7f52c8cf_4_k_cu_a77cb41e_319404cuda3std3__45__cpo5beginE,@object
	.size		_ZN40_INTERNAL_7f52c8cf_4_k_cu_a77cb41e_319404cuda3std3__45__cpo5beginE,(_ZN40_INTERNAL_7f52c8cf_4_k_cu_a77cb41e_319404cuda3std3__442_GLOBAL__N__7f52c8cf_4_k_cu_a77cb41e_319406ignoreE - _ZN40_INTERNAL_7f52c8cf_4_k_cu_a77cb41e_319404cuda3std3__45__cpo5beginE)
_ZN40_INTERNAL_7f52c8cf_4_k_cu_a77cb41e_319404cuda3std3__45__cpo5beginE:
	.zero		1
	.type		_ZN40_INTERNAL_7f52c8cf_4_k_cu_a77cb41e_319404cuda3std3__442_GLOBAL__N__7f52c8cf_4_k_cu_a77cb41e_319406ignoreE,@object
	.size		_ZN40_INTERNAL_7f52c8cf_4_k_cu_a77cb41e_319404cuda3std3__442_GLOBAL__N__7f52c8cf_4_k_cu_a77cb41e_319406ignoreE,(_ZN40_INTERNAL_7f52c8cf_4_k_cu_a77cb41e_319404cute7productE - _ZN40_INTERNAL_7f52c8cf_4_k_cu_a77cb41e_319404cuda3std3__442_GLOBAL__N__7f52c8cf_4_k_cu_a77cb41e_319406ignoreE)
_ZN40_INTERNAL_7f52c8cf_4_k_cu_a77cb41e_319404cuda3std3__442_GLOBAL__N__7f52c8cf_4_k_cu_a77cb41e_319406ignoreE:
	.zero		1
	.type		_ZN40_INTERNAL_7f52c8cf_4_k_cu_a77cb41e_319404cute7productE,@object
	.size		_ZN40_INTERNAL_7f52c8cf_4_k_cu_a77cb41e_319404cute7productE,(_ZN40_INTERNAL_7f52c8cf_4_k_cu_a77cb41e_319404cuda3std3__45__cpo3endE - _ZN40_INTERNAL_7f52c8cf_4_k_cu_a77cb41e_319404cute7productE)
_ZN40_INTERNAL_7f52c8cf_4_k_cu_a77cb41e_319404cute7productE:
	.zero		1
	.type		_ZN40_INTERNAL_7f52c8cf_4_k_cu_a77cb41e_319404cuda3std3__45__cpo3endE,@object
	.size		_ZN40_INTERNAL_7f52c8cf_4_k_cu_a77cb41e_319404cuda3std3__45__cpo3endE,(_ZN40_INTERNAL_7f52c8cf_4_k_cu_a77cb41e_319404cuda3std3__419piecewise_constructE - _ZN40_INTERNAL_7f52c8cf_4_k_cu_a77cb41e_319404cuda3std3__45__cpo3endE)
_ZN40_INTERNAL_7f52c8cf_4_k_cu_a77cb41e_319404cuda3std3__45__cpo3endE:
	.zero		1
	.type		_ZN40_INTERNAL_7f52c8cf_4_k_cu_a77cb41e_319404cuda3std3__419piecewise_constructE,@object
	.size		_ZN40_INTERNAL_7f52c8cf_4_k_cu_a77cb41e_319404cuda3std3__419piecewise_constructE,(_ZN40_INTERNAL_7f52c8cf_4_k_cu_a77cb41e_319404cuda3std3__45__cpo4cendE - _ZN40_INTERNAL_7f52c8cf_4_k_cu_a77cb41e_319404cuda3std3__419piecewise_constructE)
_ZN40_INTERNAL_7f52c8cf_4_k_cu_a77cb41e_319404cuda3std3__419piecewise_constructE:
	.zero		1
	.type		_ZN40_INTERNAL_7f52c8cf_4_k_cu_a77cb41e_319404cuda3std3__45__cpo4cendE,@object
	.size		_ZN40_INTERNAL_7f52c8cf_4_k_cu_a77cb41e_319404cuda3std3__45__cpo4cendE,(_ZN40_INTERNAL_7f52c8cf_4_k_cu_a77cb41e_319404cuda3std6ranges3__45__cpo4swapE - _ZN40_INTERNAL_7f52c8cf_4_k_cu_a77cb41e_319404cuda3std3__45__cpo4cendE)
_ZN40_INTERNAL_7f52c8cf_4_k_cu_a77cb41e_319404cuda3std3__45__cpo4cendE:
	.zero		1
	.type		_ZN40_INTERNAL_7f52c8cf_4_k_cu_a77cb41e_319404cuda3std6ranges3__45__cpo4swapE,@object
	.size		_ZN40_INTERNAL_7f52c8cf_4_k_cu_a77cb41e_319404cuda3std6ranges3__45__cpo4swapE,(.L_11 - _ZN40_INTERNAL_7f52c8cf_4_k_cu_a77cb41e_319404cuda3std6ranges3__45__cpo4swapE)
_ZN40_INTERNAL_7f52c8cf_4_k_cu_a77cb41e_319404cuda3std6ranges3__45__cpo4swapE:
	.zero		1
.L_11:


//--------------------- .nv.constant0._ZN7cutlass13device_kernelINS_4gemm6kernel13GemmUniversalIN4cute5tupleIJiiiiEEENS1_10collective13CollectiveMmaINS1_35MainloopSm100TmaUmmaWarpSpecializedILi5ELi2ELi4ENS5_IJNS4_1CILi1EEESB_SB_EEEEENS5_IJNSA_ILi64EEENSA_ILi256EEENSA_ILi128EEEEEENS_12float_e5m2_tENS5_IJlSB_lEEESI_SJ_NS4_8TiledMMAINS4_8MMA_AtomIJNS4_10MMA_TraitsINS4_19SM100_MMA_F8F6F4_SSEJSI_SI_fSE_SF_NS4_17integral_constantINS4_4UMMA5MajorELSQ_0EEESR_NSO_INSP_7ScaleInELSS_0EEEST_EEEEEENS4_6LayoutISC_NS5_IJNSA_ILi0EEESX_SX_EEEEENS5_IJNS4_10UnderscoreES10_S10_EEEEENS4_13SM90_TMA_LOADENS4_14ComposedLayoutINS4_7SwizzleILi3ELi4ELi3EEENS4_18smem_ptr_flag_bitsILi8EEENSW_INS5_IJNSA_ILi8EEESG_EEENS5_IJSG_SB_EEEEEEEvNS4_8identityES13_S1D_vS1E_EENS_8epilogue10collective18CollectiveEpilogueINS1G_23Sm100TmaWarpSpecializedILi4ELi2ELi32ELb0ELb0EEEJSH_NS5_IJNSW_ISE_SB_EES1L_EEESI_SJ_SI_SJ_NS1G_6fusion15FusionCallbacksIS1K_NS1N_17LinearCombinationISI_fSI_fLNS_15FloatRoundStyleE2EEESH_S1M_JEEENS4_5SM1004TMEM4LOAD26SM100_TMEM_LOAD_16dp32b32xES13_NS14_INS15_ILi2ELi4ELi3EEES18_NSW_INS5_IJS19_SE_EEENS5_IJSE_SB_EEEEEEENS4_39AutoVectorizingCopyWithAssumedAlignmentILi128EEENS4_14SM90_TMA_STOREES21_S23_S23_EEEvvEEEEvNT_6ParamsE --------------------------
	.section	.nv.constant0._ZN7cutlass13device_kernelINS_4gemm6kernel13GemmUniversalIN4cute5tupleIJiiiiEEENS1_10collective13CollectiveMmaINS1_35MainloopSm100TmaUmmaWarpSpecializedILi5ELi2ELi4ENS5_IJNS4_1CILi1EEESB_SB_EEEEENS5_IJNSA_ILi64EEENSA_ILi256EEENSA_ILi128EEEEEENS_12float_e5m2_tENS5_IJlSB_lEEESI_SJ_NS4_8TiledMMAINS4_8MMA_AtomIJNS4_10MMA_TraitsINS4_19SM100_MMA_F8F6F4_SSEJSI_SI_fSE_SF_NS4_17integral_constantINS4_4UMMA5MajorELSQ_0EEESR_NSO_INSP_7ScaleInELSS_0EEEST_EEEEEENS4_6LayoutISC_NS5_IJNSA_ILi0EEESX_SX_EEEEENS5_IJNS4_10UnderscoreES10_S10_EEEEENS4_13SM90_TMA_LOADENS4_14ComposedLayoutINS4_7SwizzleILi3ELi4ELi3EEENS4_18smem_ptr_flag_bitsILi8EEENSW_INS5_IJNSA_ILi8EEESG_EEENS5_IJSG_SB_EEEEEEEvNS4_8identityES13_S1D_vS1E_EENS_8epilogue10collective18CollectiveEpilogueINS1G_23Sm100TmaWarpSpecializedILi4ELi2ELi32ELb0ELb0EEEJSH_NS5_IJNSW_ISE_SB_EES1L_EEESI_SJ_SI_SJ_NS1G_6fusion15FusionCallbacksIS1K_NS1N_17LinearCombinationISI_fSI_fLNS_15FloatRoundStyleE2EEESH_S1M_JEEENS4_5SM1004TMEM4LOAD26SM100_TMEM_LOAD_16dp32b32xES13_NS14_INS15_ILi2ELi4ELi3EEES18_NSW_INS5_IJS19_SE_EEENS5_IJSE_SB_EEEEEEENS4_39AutoVectorizingCopyWithAssumedAlignmentILi128EEENS4_14SM90_TMA_STOREES21_S23_S23_EEEvvEEEEvNT_6ParamsE,"a",@progbits
	.sectionflags	@""
	.align	4
.nv.constant0._ZN7cutlass13device_kernelINS_4gemm6kernel13GemmUniversalIN4cute5tupleIJiiiiEEENS1_10collective13CollectiveMmaINS1_35MainloopSm100TmaUmmaWarpSpecializedILi5ELi2ELi4ENS5_IJNS4_1CILi1EEESB_SB_EEEEENS5_IJNSA_ILi64EEENSA_ILi256EEENSA_ILi128EEEEEENS_12float_e5m2_tENS5_IJlSB_lEEESI_SJ_NS4_8TiledMMAINS4_8MMA_AtomIJNS4_10MMA_TraitsINS4_19SM100_MMA_F8F6F4_SSEJSI_SI_fSE_SF_NS4_17integral_constantINS4_4UMMA5MajorELSQ_0EEESR_NSO_INSP_7ScaleInELSS_0EEEST_EEEEEENS4_6LayoutISC_NS5_IJNSA_ILi0EEESX_SX_EEEEENS5_IJNS4_10UnderscoreES10_S10_EEEEENS4_13SM90_TMA_LOADENS4_14ComposedLayoutINS4_7SwizzleILi3ELi4ELi3EEENS4_18smem_ptr_flag_bitsILi8EEENSW_INS5_IJNSA_ILi8EEESG_EEENS5_IJSG_SB_EEEEEEEvNS4_8identityES13_S1D_vS1E_EENS_8epilogue10collective18CollectiveEpilogueINS1G_23Sm100TmaWarpSpecializedILi4ELi2ELi32ELb0ELb0EEEJSH_NS5_IJNSW_ISE_SB_EES1L_EEESI_SJ_SI_SJ_NS1G_6fusion15FusionCallbacksIS1K_NS1N_17LinearCombinationISI_fSI_fLNS_15FloatRoundStyleE2EEESH_S1M_JEEENS4_5SM1004TMEM4LOAD26SM100_TMEM_LOAD_16dp32b32xES13_NS14_INS15_ILi2ELi4ELi3EEES18_NSW_INS5_IJS19_SE_EEENS5_IJSE_SB_EEEEEEENS4_39AutoVectorizingCopyWithAssumedAlignmentILi128EEENS4_14SM90_TMA_STOREES21_S23_S23_EEEvvEEEEvNT_6ParamsE:
	.zero		2944


//--------------------- SYMBOLS --------------------------

	.type		.nv.reservedSmem.offset0,@object
	.size		.nv.reservedSmem.offset0,0x4
	.type		.nv.reservedSmem.cap,@object
	.size		.nv.reservedSmem.cap,0x4
	.type		__assertfail,@function
